	.target	sm_100a

	.elftype	@"ET_EXEC"


//--------------------- .note.nv.tkinfo           --------------------------
	.section	.note.nv.tkinfo,"",@"SHT_NOTE"
	.sectionflags	@"SHF_NOTE_NV_TKINFO"
	.tkinfo
        /*0018*/ 	.word	0x00000002
        /*0030*/ 	.string	""
        /*0030*/ 	.string	"ptxas"
        /*0030*/ 	.string	"Cuda compilation tools, release 13.0, V13.0.88"
        /*0030*/ 	.string	"Build cuda_13.0.r13.0/compiler.36424714_0"
        /*0030*/ 	.string	"-arch sm_100a -m 64 "



//--------------------- .note.nv.cuinfo           --------------------------
	.section	.note.nv.cuinfo,"",@"SHT_NOTE"
	.sectionflags	@"SHF_NOTE_NV_CUINFO"
        /*0018*/ 	.short	0x0002
        /*001a*/ 	.short	0x0064
        /*001c*/ 	.short	0x0082
	.zero		2


//--------------------- .nv.info                  --------------------------
	.section	.nv.info,"",@"SHT_CUDA_INFO"
	.align	4


	//----- nvinfo : EIATTR_REGCOUNT
	.align		4
        /*0000*/ 	.byte	0x04, 0x2f
        /*0002*/ 	.short	(.L_19 - .L_18)
	.align		4
.L_18:
        /*0004*/ 	.word	index@(_ZN7cutlass13device_kernelINS_4gemm6kernel13GemmUniversalIN4cute5tupleIJiiiiEEENS1_10collective13CollectiveMmaINS1_35MainloopSm100TmaUmmaWarpSpecializedILi4ELi2ELi4ENS5_IJNS4_1CILi1EEESB_SB_EEEEENS5_IJNSA_ILi128EEENSA_ILi64EEESE_EEENS_10bfloat16_tENS5_IJlSB_lEEESH_SI_NS4_8TiledMMAINS4_8MMA_AtomIJNS4_20SM100_MMA_F16BF16_SSISH_SH_fLi128ELi64ELNS4_4UMMA5MajorE0ELSN_0ELNSM_7ScaleInE0ELSO_0EEEEEENS4_6LayoutISC_NS5_IJNSA_ILi0EEESS_SS_EEEEENS5_IJNS4_10UnderscoreESV_SV_EEEEENS4_13SM90_TMA_LOADENS4_14ComposedLayoutINS4_7SwizzleILi3ELi4ELi3EEENS4_18smem_ptr_flag_bitsILi16EEENSR_INS5_IJNSA_ILi8EEESF_EEENS5_IJSF_SB_EEEEEEEvNS4_8identityESY_S18_vS19_EENS_8epilogue10collective18CollectiveEpilogueINS1B_23Sm100TmaWarpSpecializedILi3ELi2ELi32ELb1ELb0EEEJSG_NS5_IJNSR_ISE_SB_EENSR_INSA_ILi32EEESB_EEEEESH_SI_SH_SI_NS1B_6fusion15FusionCallbacksIS1F_NS1K_17LinearCombinationISH_fSH_fLNS_15FloatRoundStyleE2EEESG_S1J_JEEENS4_5SM1004TMEM4LOAD26SM100_TMEM_LOAD_32dp32b32xESY_NSZ_INS10_ILi2ELi4ELi3EEES13_NSR_INS5_IJS14_S1H_EEENS5_IJS1H_SB_EEEEEEENS4_39AutoVectorizingCopyWithAssumedAlignmentILi128EEENS4_14SM90_TMA_STOREES1Y_S20_S20_EEEvvEEEEvNT_6ParamsE)
        /*0008*/ 	.word	0x0000006f


	//----- nvinfo : EIATTR_FRAME_SIZE
	.align		4
.L_19:
        /*000c*/ 	.byte	0x04, 0x11
        /*000e*/ 	.short	(.L_21 - .L_20)
	.align		4
.L_20:
        /*0010*/ 	.word	index@($__internal_2_$__cuda_sm10x_tcgen05_guardrail_trap_unallocated_columns_being_dealloced)
        /*0014*/ 	.word	0x00000000


	//----- nvinfo : EIATTR_FRAME_SIZE
	.align		4
.L_21:
        /*0018*/ 	.byte	0x04, 0x11
        /*001a*/ 	.short	(.L_23 - .L_22)
	.align		4
.L_22:
        /*001c*/ 	.word	index@($__internal_1_$__cuda_sm10x_tcgen05_guardrail_trap_phase_invalid_during_alloc)
        /*0020*/ 	.word	0x00000000


	//----- nvinfo : EIATTR_FRAME_SIZE
	.align		4
.L_23:
        /*0024*/ 	.byte	0x04, 0x11
        /*0026*/ 	.short	(.L_25 - .L_24)
	.align		4
.L_24:
        /*0028*/ 	.word	index@($__internal_0_$__cuda_sm10x_tcgen05_guardrail_trap_col_being_dealloced_not_returned_by_alloc)
        /*002c*/ 	.word	0x00000000


	//----- nvinfo : EIATTR_FRAME_SIZE
	.align		4
.L_25:
        /*0030*/ 	.byte	0x04, 0x11
        /*0032*/ 	.short	(.L_27 - .L_26)
	.align		4
.L_26:
        /*0034*/ 	.word	index@(_ZN7cutlass13device_kernelINS_4gemm6kernel13GemmUniversalIN4cute5tupleIJiiiiEEENS1_10collective13CollectiveMmaINS1_35MainloopSm100TmaUmmaWarpSpecializedILi4ELi2ELi4ENS5_IJNS4_1CILi1EEESB_SB_EEEEENS5_IJNSA_ILi128EEENSA_ILi64EEESE_EEENS_10bfloat16_tENS5_IJlSB_lEEESH_SI_NS4_8TiledMMAINS4_8MMA_AtomIJNS4_20SM100_MMA_F16BF16_SSISH_SH_fLi128ELi64ELNS4_4UMMA5MajorE0ELSN_0ELNSM_7ScaleInE0ELSO_0EEEEEENS4_6LayoutISC_NS5_IJNSA_ILi0EEESS_SS_EEEEENS5_IJNS4_10UnderscoreESV_SV_EEEEENS4_13SM90_TMA_LOADENS4_14ComposedLayoutINS4_7SwizzleILi3ELi4ELi3EEENS4_18smem_ptr_flag_bitsILi16EEENSR_INS5_IJNSA_ILi8EEESF_EEENS5_IJSF_SB_EEEEEEEvNS4_8identityESY_S18_vS19_EENS_8epilogue10collective18CollectiveEpilogueINS1B_23Sm100TmaWarpSpecializedILi3ELi2ELi32ELb1ELb0EEEJSG_NS5_IJNSR_ISE_SB_EENSR_INSA_ILi32EEESB_EEEEESH_SI_SH_SI_NS1B_6fusion15FusionCallbacksIS1F_NS1K_17LinearCombinationISH_fSH_fLNS_15FloatRoundStyleE2EEESG_S1J_JEEENS4_5SM1004TMEM4LOAD26SM100_TMEM_LOAD_32dp32b32xESY_NSZ_INS10_ILi2ELi4ELi3EEES13_NSR_INS5_IJS14_S1H_EEENS5_IJS1H_SB_EEEEEEENS4_39AutoVectorizingCopyWithAssumedAlignmentILi128EEENS4_14SM90_TMA_STOREES1Y_S20_S20_EEEvvEEEEvNT_6ParamsE)
        /*0038*/ 	.word	0x00000000


	//----- nvinfo : EIATTR_MIN_STACK_SIZE
	.align		4
.L_27:
        /*003c*/ 	.byte	0x04, 0x12
        /*003e*/ 	.short	(.L_29 - .L_28)
	.align		4
.L_28:
        /*0040*/ 	.word	index@(_ZN7cutlass13device_kernelINS_4gemm6kernel13GemmUniversalIN4cute5tupleIJiiiiEEENS1_10collective13CollectiveMmaINS1_35MainloopSm100TmaUmmaWarpSpecializedILi4ELi2ELi4ENS5_IJNS4_1CILi1EEESB_SB_EEEEENS5_IJNSA_ILi128EEENSA_ILi64EEESE_EEENS_10bfloat16_tENS5_IJlSB_lEEESH_SI_NS4_8TiledMMAINS4_8MMA_AtomIJNS4_20SM100_MMA_F16BF16_SSISH_SH_fLi128ELi64ELNS4_4UMMA5MajorE0ELSN_0ELNSM_7ScaleInE0ELSO_0EEEEEENS4_6LayoutISC_NS5_IJNSA_ILi0EEESS_SS_EEEEENS5_IJNS4_10UnderscoreESV_SV_EEEEENS4_13SM90_TMA_LOADENS4_14ComposedLayoutINS4_7SwizzleILi3ELi4ELi3EEENS4_18smem_ptr_flag_bitsILi16EEENSR_INS5_IJNSA_ILi8EEESF_EEENS5_IJSF_SB_EEEEEEEvNS4_8identityESY_S18_vS19_EENS_8epilogue10collective18CollectiveEpilogueINS1B_23Sm100TmaWarpSpecializedILi3ELi2ELi32ELb1ELb0EEEJSG_NS5_IJNSR_ISE_SB_EENSR_INSA_ILi32EEESB_EEEEESH_SI_SH_SI_NS1B_6fusion15FusionCallbacksIS1F_NS1K_17LinearCombinationISH_fSH_fLNS_15FloatRoundStyleE2EEESG_S1J_JEEENS4_5SM1004TMEM4LOAD26SM100_TMEM_LOAD_32dp32b32xESY_NSZ_INS10_ILi2ELi4ELi3EEES13_NSR_INS5_IJS14_S1H_EEENS5_IJS1H_SB_EEEEEEENS4_39AutoVectorizingCopyWithAssumedAlignmentILi128EEENS4_14SM90_TMA_STOREES1Y_S20_S20_EEEvvEEEEvNT_6ParamsE)
        /*0044*/ 	.word	0x00000000
.L_29:


//--------------------- .nv.compat                --------------------------
	.section	.nv.compat,"",@"SHT_CUDA_COMPAT_INFO"
	.align	4
        /*0000*/ 	.byte	0x02, 0x09, 0x01, 0x00, 0x02, 0x02, 0x02, 0x00, 0x02, 0x05, 0x05, 0x00, 0x03, 0x07, 0x01, 0x01
        /*0010*/ 	.byte	0x02, 0x03, 0x01, 0x00, 0x02, 0x06, 0x01, 0x00, 0x04, 0x0b, 0x08, 0x00, 0x09, 0x00, 0x00, 0x00
        /*0020*/ 	.byte	0x00, 0x00, 0x00, 0x00


//--------------------- .nv.info._ZN7cutlass13device_kernelINS_4gemm6kernel13GemmUniversalIN4cute5tupleIJiiiiEEENS1_10collective13CollectiveMmaINS1_35MainloopSm100TmaUmmaWarpSpecializedILi4ELi2ELi4ENS5_IJNS4_1CILi1EEESB_SB_EEEEENS5_IJNSA_ILi128EEENSA_ILi64EEESE_EEENS_10bfloat16_tENS5_IJlSB_lEEESH_SI_NS4_8TiledMMAINS4_8MMA_AtomIJNS4_20SM100_MMA_F16BF16_SSISH_SH_fLi128ELi64ELNS4_4UMMA5MajorE0ELSN_0ELNSM_7ScaleInE0ELSO_0EEEEEENS4_6LayoutISC_NS5_IJNSA_ILi0EEESS_SS_EEEEENS5_IJNS4_10UnderscoreESV_SV_EEEEENS4_13SM90_TMA_LOADENS4_14ComposedLayoutINS4_7SwizzleILi3ELi4ELi3EEENS4_18smem_ptr_flag_bitsILi16EEENSR_INS5_IJNSA_ILi8EEESF_EEENS5_IJSF_SB_EEEEEEEvNS4_8identityESY_S18_vS19_EENS_8epilogue10collective18CollectiveEpilogueINS1B_23Sm100TmaWarpSpecializedILi3ELi2ELi32ELb1ELb0EEEJSG_NS5_IJNSR_ISE_SB_EENSR_INSA_ILi32EEESB_EEEEESH_SI_SH_SI_NS1B_6fusion15FusionCallbacksIS1F_NS1K_17LinearCombinationISH_fSH_fLNS_15FloatRoundStyleE2EEESG_S1J_JEEENS4_5SM1004TMEM4LOAD26SM100_TMEM_LOAD_32dp32b32xESY_NSZ_INS10_ILi2ELi4ELi3EEES13_NSR_INS5_IJS14_S1H_EEENS5_IJS1H_SB_EEEEEEENS4_39AutoVectorizingCopyWithAssumedAlignmentILi128EEENS4_14SM90_TMA_STOREES1Y_S20_S20_EEEvvEEEEvNT_6ParamsE --------------------------
	.section	.nv.info._ZN7cutlass13device_kernelINS_4gemm6kernel13GemmUniversalIN4cute5tupleIJiiiiEEENS1_10collective13CollectiveMmaINS1_35MainloopSm100TmaUmmaWarpSpecializedILi4ELi2ELi4ENS5_IJNS4_1CILi1EEESB_SB_EEEEENS5_IJNSA_ILi128EEENSA_ILi64EEESE_EEENS_10bfloat16_tENS5_IJlSB_lEEESH_SI_NS4_8TiledMMAINS4_8MMA_AtomIJNS4_20SM100_MMA_F16BF16_SSISH_SH_fLi128ELi64ELNS4_4UMMA5MajorE0ELSN_0ELNSM_7ScaleInE0ELSO_0EEEEEENS4_6LayoutISC_NS5_IJNSA_ILi0EEESS_SS_EEEEENS5_IJNS4_10UnderscoreESV_SV_EEEEENS4_13SM90_TMA_LOADENS4_14ComposedLayoutINS4_7SwizzleILi3ELi4ELi3EEENS4_18smem_ptr_flag_bitsILi16EEENSR_INS5_IJNSA_ILi8EEESF_EEENS5_IJSF_SB_EEEEEEEvNS4_8identityESY_S18_vS19_EENS_8epilogue10collective18CollectiveEpilogueINS1B_23Sm100TmaWarpSpecializedILi3ELi2ELi32ELb1ELb0EEEJSG_NS5_IJNSR_ISE_SB_EENSR_INSA_ILi32EEESB_EEEEESH_SI_SH_SI_NS1B_6fusion15FusionCallbacksIS1F_NS1K_17LinearCombinationISH_fSH_fLNS_15FloatRoundStyleE2EEESG_S1J_JEEENS4_5SM1004TMEM4LOAD26SM100_TMEM_LOAD_32dp32b32xESY_NSZ_INS10_ILi2ELi4ELi3EEES13_NSR_INS5_IJS14_S1H_EEENS5_IJS1H_SB_EEEEEEENS4_39AutoVectorizingCopyWithAssumedAlignmentILi128EEENS4_14SM90_TMA_STOREES1Y_S20_S20_EEEvvEEEEvNT_6ParamsE,"",@"SHT_CUDA_INFO"
	.sectionflags	@""
	.align	4


	//----- nvinfo : EIATTR_CUDA_API_VERSION
	.align		4
        /*0000*/ 	.byte	0x04, 0x37
        /*0002*/ 	.short	(.L_31 - .L_30)
.L_30:
        /*0004*/ 	.word	0x00000082


	//----- nvinfo : EIATTR_KPARAM_INFO
	.align		4
.L_31:
        /*0008*/ 	.byte	0x04, 0x17
        /*000a*/ 	.short	(.L_33 - .L_32)
.L_32:
        /*000c*/ 	.word	0x00000000
        /*0010*/ 	.short	0x0000
        /*0012*/ 	.short	0x0000
        /*0014*/ 	.byte	0x00, 0xf0, 0x01, 0x20


	//----- nvinfo : EIATTR_AT_ENTRY_FRAGMENTS
	.align		4
.L_33:
        /*0018*/ 	.byte	0x04, 0x4f
        /*001a*/ 	.short	(.L_35 - .L_34)


	//   ....[0]....
.L_34:
        /*001c*/ 	.word	0x00000006


	//----- nvinfo : EIATTR_RESERVED_SMEM_USED
	.align		4
.L_35:
        /*0020*/ 	.byte	0x01, 0x41
	.zero		2


	//----- nvinfo : EIATTR_SPARSE_MMA_MASK
	.align		4
        /*0024*/ 	.byte	0x03, 0x50
        /*0026*/ 	.short	0x0000


	//----- nvinfo : EIATTR_TCGEN05_1CTA_USED
	.align		4
        /*0028*/ 	.byte	0x01, 0x51
	.zero		2


	//----- nvinfo : EIATTR_MAXREG_COUNT
	.align		4
        /*002c*/ 	.byte	0x03, 0x1b
        /*002e*/ 	.short	0x00ff


	//----- nvinfo : EIATTR_NUM_BARRIERS
	.align		4
        /*0030*/ 	.byte	0x02, 0x4c
        /*0032*/ 	.byte	0x07
	.zero		1


	//----- nvinfo : EIATTR_EXTERNS
	.align		4
        /*0034*/ 	.byte	0x04, 0x0f
        /*0036*/ 	.short	(.L_37 - .L_36)


	//   ....[0]....
	.align		4
.L_36:
        /*0038*/ 	.word	index@(__assertfail)


	//----- nvinfo : EIATTR_MERCURY_ISA_VERSION
	.align		4
.L_37:
        /*003c*/ 	.byte	0x03, 0x5f
        /*003e*/ 	.short	0x0101


	//----- nvinfo : EIATTR_INT_WARP_WIDE_INSTR_OFFSETS
	.align		4
        /*0040*/ 	.byte	0x04, 0x31
        /*0042*/ 	.short	(.L_39 - .L_38)


	//   ....[0]....
.L_38:
        /*0044*/ 	.word	0x00001f20


	//   ....[1]....
        /*0048*/ 	.word	0x00003b20


	//   ....[2]....
        /*004c*/ 	.word	0x00003b50


	//   ....[3]....
        /*0050*/ 	.word	0x00003ba0


	//   ....[4]....
        /*0054*/ 	.word	0x00004490


	//   ....[5]....
        /*0058*/ 	.word	0x000044b0


	//   ....[6]....
        /*005c*/ 	.word	0x00004780


	//   ....[7]....
        /*0060*/ 	.word	0x000048b0


	//----- nvinfo : EIATTR_COOP_GROUP_MASK_REGIDS
	.align		4
.L_39:
        /*0064*/ 	.byte	0x04, 0x29
        /*0066*/ 	.short	(.L_41 - .L_40)


	//   ....[0]....
.L_40:
        /*0068*/ 	.word	0xffffffff


	//   ....[1]....
        /*006c*/ 	.word	0xffffffff


	//   ....[2]....
        /*0070*/ 	.word	0xffffffff


	//   ....[3]....
        /*0074*/ 	.word	0xffffffff


	//   ....[4]....
        /*0078*/ 	.word	0xffffffff


	//   ....[5]....
        /*007c*/ 	.word	0xffffffff


	//   ....[6]....
        /*0080*/ 	.word	0xffffffff


	//   ....[7]....
        /*0084*/ 	.word	0xffffffff


	//   ....[8]....
        /*0088*/ 	.word	0xffffffff


	//   ....[9]....
        /*008c*/ 	.word	0xffffffff


	//   ....[10]....
        /*0090*/ 	.word	0xffffffff


	//   ....[11]....
        /*0094*/ 	.word	0xffffffff


	//   ....[12]....
        /*0098*/ 	.word	0xffffffff


	//----- nvinfo : EIATTR_COOP_GROUP_INSTR_OFFSETS
	.align		4
.L_41:
        /*009c*/ 	.byte	0x04, 0x28
        /*009e*/ 	.short	(.L_43 - .L_42)


	//   ....[0]....
.L_42:
        /*00a0*/ 	.word	0x00000090


	//   ....[1]....
        /*00a4*/ 	.word	0x000004d0


	//   ....[2]....
        /*00a8*/ 	.word	0x00000640


	//   ....[3]....
        /*00ac*/ 	.word	0x000007c0


	//   ....[4]....
        /*00b0*/ 	.word	0x000008c0


	//   ....[5]....
        /*00b4*/ 	.word	0x00000a30


	//   ....[6]....
        /*00b8*/ 	.word	0x00000bd0


	//   ....[7]....
        /*00bc*/ 	.word	0x00001e00


	//   ....[8]....
        /*00c0*/ 	.word	0x00002be0


	//   ....[9]....
        /*00c4*/ 	.word	0x00002df0


	//   ....[10]....
        /*00c8*/ 	.word	0x00002e20


	//   ....[11]....
        /*00cc*/ 	.word	0x00003a10


	//   ....[12]....
        /*00d0*/ 	.word	0x00003c40


	//----- nvinfo : EIATTR_VRC_CTA_INIT_COUNT
	.align		4
.L_43:
        /*00d4*/ 	.byte	0x02, 0x4a
        /*00d6*/ 	.byte	0x80
	.zero		1


	//----- nvinfo : EIATTR_SYSCALL_OFFSETS
	.align		4
        /*00d8*/ 	.byte	0x04, 0x46
        /*00da*/ 	.short	(.L_45 - .L_44)


	//   ....[0]....
.L_44:
        /*00dc*/ 	.word	0x00005460


	//   ....[1]....
        /*00e0*/ 	.word	0x00005550


	//   ....[2]....
        /*00e4*/ 	.word	0x00005d90


	//   ....[3]....
        /*00e8*/ 	.word	0x00006a40


	//----- nvinfo : EIATTR_MBARRIER_INSTR_OFFSETS
	.align		4
.L_45:
        /*00ec*/ 	.byte	0x04, 0x39
        /*00ee*/ 	.short	(.L_47 - .L_46)


	//   ....[0]....
.L_46:
        /*00f0*/ 	.word	0x000005b0
        /*00f4*/ 	.word	0x000000ff
        /*00f8*/ 	.word	0x00000000
        /*00fc*/ 	.short	0x0100
        /*00fe*/ 	.byte	0x05
	.zero		1


	//   ....[1]....
        /*0100*/ 	.word	0x000005c0
        /*0104*/ 	.word	0x000000ff
        /*0108*/ 	.word	0x00000020
        /*010c*/ 	.short	0x0100
        /*010e*/ 	.byte	0x05
	.zero		1


	//   ....[2]....
        /*0110*/ 	.word	0x000005d0
        /*0114*/ 	.word	0x000000ff
        /*0118*/ 	.word	0x00000008
        /*011c*/ 	.short	0x0100
        /*011e*/ 	.byte	0x05
	.zero		1


	//   ....[3]....
        /*0120*/ 	.word	0x000005e0
        /*0124*/ 	.word	0x000000ff
        /*0128*/ 	.word	0x00000028
        /*012c*/ 	.short	0x0100
        /*012e*/ 	.byte	0x05
	.zero		1


	//   ....[4]....
        /*0130*/ 	.word	0x000005f0
        /*0134*/ 	.word	0x000000ff
        /*0138*/ 	.word	0x00000010
        /*013c*/ 	.short	0x0100
        /*013e*/ 	.byte	0x05
	.zero		1


	//   ....[5]....
        /*0140*/ 	.word	0x00000600
        /*0144*/ 	.word	0x000000ff
        /*0148*/ 	.word	0x00000030
        /*014c*/ 	.short	0x0100
        /*014e*/ 	.byte	0x05
	.zero		1


	//   ....[6]....
        /*0150*/ 	.word	0x00000610
        /*0154*/ 	.word	0x000000ff
        /*0158*/ 	.word	0x00000018
        /*015c*/ 	.short	0x0100
        /*015e*/ 	.byte	0x05
	.zero		1


	//   ....[7]....
        /*0160*/ 	.word	0x00000620
        /*0164*/ 	.word	0x000000ff
        /*0168*/ 	.word	0x00000038
        /*016c*/ 	.short	0x0100
        /*016e*/ 	.byte	0x05
	.zero		1


	//   ....[8]....
        /*0170*/ 	.word	0x00000750
        /*0174*/ 	.word	0x000000ff
        /*0178*/ 	.word	0x00000040
        /*017c*/ 	.short	0x0100
        /*017e*/ 	.byte	0x07
	.zero		1


	//   ....[9]....
        /*0180*/ 	.word	0x00000760
        /*0184*/ 	.word	0x000000ff
        /*0188*/ 	.word	0x00000058
        /*018c*/ 	.short	0x0100
        /*018e*/ 	.byte	0x07
	.zero		1


	//   ....[10]....
        /*0190*/ 	.word	0x00000770
        /*0194*/ 	.word	0x000000ff
        /*0198*/ 	.word	0x00000048
        /*019c*/ 	.short	0x0100
        /*019e*/ 	.byte	0x07
	.zero		1


	//   ....[11]....
        /*01a0*/ 	.word	0x00000780
        /*01a4*/ 	.word	0x000000ff
        /*01a8*/ 	.word	0x00000060
        /*01ac*/ 	.short	0x0100
        /*01ae*/ 	.byte	0x07
	.zero		1


	//   ....[12]....
        /*01b0*/ 	.word	0x00000790
        /*01b4*/ 	.word	0x000000ff
        /*01b8*/ 	.word	0x00000050
        /*01bc*/ 	.short	0x0100
        /*01be*/ 	.byte	0x07
	.zero		1


	//   ....[13]....
        /*01c0*/ 	.word	0x000007a0
        /*01c4*/ 	.word	0x000000ff
        /*01c8*/ 	.word	0x00000068
        /*01cc*/ 	.short	0x0100
        /*01ce*/ 	.byte	0x07
	.zero		1


	//   ....[14]....
        /*01d0*/ 	.word	0x00000890
        /*01d4*/ 	.word	0x000000ff
        /*01d8*/ 	.word	0x00000070
        /*01dc*/ 	.short	0x0100
        /*01de*/ 	.byte	0x05
	.zero		1


	//   ....[15]....
        /*01e0*/ 	.word	0x000008a0
        /*01e4*/ 	.word	0x000000ff
        /*01e8*/ 	.word	0x00000078
        /*01ec*/ 	.short	0x0100
        /*01ee*/ 	.byte	0x05
	.zero		1


	//   ....[16]....
        /*01f0*/ 	.word	0x000009e0
        /*01f4*/ 	.word	0x000000ff
        /*01f8*/ 	.word	0x00000080
        /*01fc*/ 	.short	0x0100
        /*01fe*/ 	.byte	0x05
	.zero		1


	//   ....[17]....
        /*0200*/ 	.word	0x000009f0
        /*0204*/ 	.word	0x000000ff
        /*0208*/ 	.word	0x00000090
        /*020c*/ 	.short	0x0100
        /*020e*/ 	.byte	0x05
	.zero		1


	//   ....[18]....
        /*0210*/ 	.word	0x00000a00
        /*0214*/ 	.word	0x000000ff
        /*0218*/ 	.word	0x00000088
        /*021c*/ 	.short	0x0100
        /*021e*/ 	.byte	0x05
	.zero		1


	//   ....[19]....
        /*0220*/ 	.word	0x00000a10
        /*0224*/ 	.word	0x000000ff
        /*0228*/ 	.word	0x00000098
        /*022c*/ 	.short	0x0100
        /*022e*/ 	.byte	0x05
	.zero		1


	//   ....[20]....
        /*0230*/ 	.word	0x00000b40
        /*0234*/ 	.word	0x000000ff
        /*0238*/ 	.word	0x000000a0
        /*023c*/ 	.short	0x0100
        /*023e*/ 	.byte	0x07
	.zero		1


	//   ....[21]....
        /*0240*/ 	.word	0x00000b50
        /*0244*/ 	.word	0x000000ff
        /*0248*/ 	.word	0x000000c0
        /*024c*/ 	.short	0x0100
        /*024e*/ 	.byte	0x07
	.zero		1


	//   ....[22]....
        /*0250*/ 	.word	0x00000b60
        /*0254*/ 	.word	0x000000ff
        /*0258*/ 	.word	0x000000a8
        /*025c*/ 	.short	0x0100
        /*025e*/ 	.byte	0x07
	.zero		1


	//   ....[23]....
        /*0260*/ 	.word	0x00000b70
        /*0264*/ 	.word	0x000000ff
        /*0268*/ 	.word	0x000000c8
        /*026c*/ 	.short	0x0100
        /*026e*/ 	.byte	0x07
	.zero		1


	//   ....[24]....
        /*0270*/ 	.word	0x00000b80
        /*0274*/ 	.word	0x000000ff
        /*0278*/ 	.word	0x000000b0
        /*027c*/ 	.short	0x0100
        /*027e*/ 	.byte	0x07
	.zero		1


	//   ....[25]....
        /*0280*/ 	.word	0x00000b90
        /*0284*/ 	.word	0x000000ff
        /*0288*/ 	.word	0x000000d0
        /*028c*/ 	.short	0x0100
        /*028e*/ 	.byte	0x07
	.zero		1


	//   ....[26]....
        /*0290*/ 	.word	0x00000ba0
        /*0294*/ 	.word	0x000000ff
        /*0298*/ 	.word	0x000000b8
        /*029c*/ 	.short	0x0100
        /*029e*/ 	.byte	0x07
	.zero		1


	//   ....[27]....
        /*02a0*/ 	.word	0x00000bb0
        /*02a4*/ 	.word	0x000000ff
        /*02a8*/ 	.word	0x000000d8
        /*02ac*/ 	.short	0x0100
        /*02ae*/ 	.byte	0x07
	.zero		1


	//   ....[28]....
        /*02b0*/ 	.word	0x00000ca0
        /*02b4*/ 	.word	0x000000ff
        /*02b8*/ 	.word	0x000000e0
        /*02bc*/ 	.short	0x0100
        /*02be*/ 	.byte	0x05
	.zero		1


	//   ....[29]....
        /*02c0*/ 	.word	0x00000cb0
        /*02c4*/ 	.word	0x000000ff
        /*02c8*/ 	.word	0x000000f0
        /*02cc*/ 	.short	0x0100
        /*02ce*/ 	.byte	0x05
	.zero		1


	//   ....[30]....
        /*02d0*/ 	.word	0x00000cc0
        /*02d4*/ 	.word	0x000000ff
        /*02d8*/ 	.word	0x000000e8
        /*02dc*/ 	.short	0x0100
        /*02de*/ 	.byte	0x05
	.zero		1


	//   ....[31]....
        /*02e0*/ 	.word	0x00000cd0
        /*02e4*/ 	.word	0x000000ff
        /*02e8*/ 	.word	0x000000f8
        /*02ec*/ 	.short	0x0100
        /*02ee*/ 	.byte	0x05
	.zero		1


	//   ....[32]....
        /*02f0*/ 	.word	0x000015a0
        /*02f4*/ 	.word	0x00000002
        /*02f8*/ 	.word	0x000000f0
        /*02fc*/ 	.short	0x010a
        /*02fe*/ 	.byte	0xff
	.zero		1


	//   ....[33]....
        /*0300*/ 	.word	0x000015d0
        /*0304*/ 	.word	0x00000002
        /*0308*/ 	.word	0x000000e0
        /*030c*/ 	.short	0x0101
        /*030e*/ 	.byte	0xff
	.zero		1


	//   ....[34]....
        /*0310*/ 	.word	0x000016a0
        /*0314*/ 	.word	0x000000ff
        /*0318*/ 	.word	0x00000020
        /*031c*/ 	.short	0x010a
        /*031e*/ 	.byte	0x08
	.zero		1


	//   ....[35]....
        /*0320*/ 	.word	0x00001740
        /*0324*/ 	.word	0x000000ff
        /*0328*/ 	.word	0x00000020
        /*032c*/ 	.short	0x010a
        /*032e*/ 	.byte	0x21
	.zero		1


	//   ....[36]....
        /*0330*/ 	.word	0x00001890
        /*0334*/ 	.word	0x000000ff
        /*0338*/ 	.word	0x00000020
        /*033c*/ 	.short	0x010a
        /*033e*/ 	.byte	0x08
	.zero		1


	//   ....[37]....
        /*0340*/ 	.word	0x00001a60
        /*0344*/ 	.word	0x000000ff
        /*0348*/ 	.word	0x00000078
        /*034c*/ 	.short	0x0101
        /*034e*/ 	.byte	0x04
	.zero		1


	//   ....[38]....
        /*0350*/ 	.word	0x00001a80
        /*0354*/ 	.word	0x000000ff
        /*0358*/ 	.word	0x00000020
        /*035c*/ 	.short	0x010a
        /*035e*/ 	.byte	0x08
	.zero		1


	//   ....[39]....
        /*0360*/ 	.word	0x00001b00
        /*0364*/ 	.word	0x000000ff
        /*0368*/ 	.word	0x00000020
        /*036c*/ 	.short	0x010a
        /*036e*/ 	.byte	0x21
	.zero		1


	//   ....[40]....
        /*0370*/ 	.word	0x00001c50
        /*0374*/ 	.word	0x000000ff
        /*0378*/ 	.word	0x00000020
        /*037c*/ 	.short	0x010a
        /*037e*/ 	.byte	0x08
	.zero		1


	//   ....[41]....
        /*0380*/ 	.word	0x00001e30
        /*0384*/ 	.word	0x00000002
        /*0388*/ 	.word	0x00000080
        /*038c*/ 	.short	0x010a
        /*038e*/ 	.byte	0xff
	.zero		1


	//   ....[42]....
        /*0390*/ 	.word	0x00001ef0
        /*0394*/ 	.word	0x00000002
        /*0398*/ 	.word	0x00000000
        /*039c*/ 	.short	0x0101
        /*039e*/ 	.byte	0xff
	.zero		1


	//   ....[43]....
        /*03a0*/ 	.word	0x00002450
        /*03a4*/ 	.word	0x000000ff
        /*03a8*/ 	.word	0x00000000
        /*03ac*/ 	.short	0x010a
        /*03ae*/ 	.byte	0x05
	.zero		1


	//   ....[44]....
        /*03b0*/ 	.word	0x000024e0
        /*03b4*/ 	.word	0x000000ff
        /*03b8*/ 	.word	0x00000000
        /*03bc*/ 	.short	0x010a
        /*03be*/ 	.byte	0x05
	.zero		1


	//   ....[45]....
        /*03c0*/ 	.word	0x00002570
        /*03c4*/ 	.word	0x000000ff
        /*03c8*/ 	.word	0x00000000
        /*03cc*/ 	.short	0x010a
        /*03ce*/ 	.byte	0x05
	.zero		1


	//   ....[46]....
        /*03d0*/ 	.word	0x00002610
        /*03d4*/ 	.word	0x00000000
        /*03d8*/ 	.word	0x00000000
        /*03dc*/ 	.short	0x010a
        /*03de*/ 	.byte	0xff
	.zero		1


	//   ....[47]....
        /*03e0*/ 	.word	0x00002730
        /*03e4*/ 	.word	0x00000000
        /*03e8*/ 	.word	0x000000e0
        /*03ec*/ 	.short	0x010a
        /*03ee*/ 	.byte	0xff
	.zero		1


	//   ....[48]....
        /*03f0*/ 	.word	0x000027a0
        /*03f4*/ 	.word	0x00000000
        /*03f8*/ 	.word	0x00000000
        /*03fc*/ 	.short	0x0101
        /*03fe*/ 	.byte	0xff
	.zero		1


	//   ....[49]....
        /*0400*/ 	.word	0x000027c0
        /*0404*/ 	.word	0x000000ff
        /*0408*/ 	.word	0x00000090
        /*040c*/ 	.short	0x010a
        /*040e*/ 	.byte	0x05
	.zero		1


	//   ....[50]....
        /*0410*/ 	.word	0x000028e0
        /*0414*/ 	.word	0x00000000
        /*0418*/ 	.word	0x00000080
        /*041c*/ 	.short	0x010a
        /*041e*/ 	.byte	0xff
	.zero		1


	//   ....[51]....
        /*0420*/ 	.word	0x000029e0
        /*0424*/ 	.word	0x00000000
        /*0428*/ 	.word	0x00000000
        /*042c*/ 	.short	0x0101
        /*042e*/ 	.byte	0xff
	.zero		1


	//   ....[52]....
        /*0430*/ 	.word	0x00002a70
        /*0434*/ 	.word	0x000000ff
        /*0438*/ 	.word	0x00000090
        /*043c*/ 	.short	0x0106
        /*043e*/ 	.byte	0x05
	.zero		1


	//   ....[53]....
        /*0440*/ 	.word	0x00002a90
        /*0444*/ 	.word	0x000000ff
        /*0448*/ 	.word	0x00000090
        /*044c*/ 	.short	0x010a
        /*044e*/ 	.byte	0x05
	.zero		1


	//   ....[54]....
        /*0450*/ 	.word	0x00002b20
        /*0454*/ 	.word	0x000000ff
        /*0458*/ 	.word	0x00000090
        /*045c*/ 	.short	0x0106
        /*045e*/ 	.byte	0x04
	.zero		1


	//   ....[55]....
        /*0460*/ 	.word	0x00002b60
        /*0464*/ 	.word	0x00000000
        /*0468*/ 	.word	0x00000090
        /*046c*/ 	.short	0x010a
        /*046e*/ 	.byte	0xff
	.zero		1


	//   ....[56]....
        /*0470*/ 	.word	0x00003120
        /*0474*/ 	.word	0x00000000
        /*0478*/ 	.word	0x00000080
        /*047c*/ 	.short	0x010a
        /*047e*/ 	.byte	0xff
	.zero		1


	//   ....[57]....
        /*0480*/ 	.word	0x00003220
        /*0484*/ 	.word	0x00000003
        /*0488*/ 	.word	0x00000000
        /*048c*/ 	.short	0x0101
        /*048e*/ 	.byte	0xff
	.zero		1


	//   ....[58]....
        /*0490*/ 	.word	0x00003230
        /*0494*/ 	.word	0x000000ff
        /*0498*/ 	.word	0x00000000
        /*049c*/ 	.short	0x010a
        /*049e*/ 	.byte	0x07
	.zero		1


	//   ....[59]....
        /*04a0*/ 	.word	0x00003260
        /*04a4*/ 	.word	0x000000ff
        /*04a8*/ 	.word	0x000000c0
        /*04ac*/ 	.short	0x010a
        /*04ae*/ 	.byte	0x06
	.zero		1


	//   ....[60]....
        /*04b0*/ 	.word	0x00003330
        /*04b4*/ 	.word	0x000000ff
        /*04b8*/ 	.word	0x00000000
        /*04bc*/ 	.short	0x010a
        /*04be*/ 	.byte	0x0b
	.zero		1


	//   ....[61]....
        /*04c0*/ 	.word	0x00003460
        /*04c4*/ 	.word	0x000000ff
        /*04c8*/ 	.word	0x00000000
        /*04cc*/ 	.short	0x010a
        /*04ce*/ 	.byte	0x22
	.zero		1


	//   ....[62]....
        /*04d0*/ 	.word	0x00003840
        /*04d4*/ 	.word	0x000000ff
        /*04d8*/ 	.word	0x00000000
        /*04dc*/ 	.short	0x010a
        /*04de*/ 	.byte	0x06
	.zero		1


	//   ....[63]....
        /*04e0*/ 	.word	0x000038d0
        /*04e4*/ 	.word	0x000000ff
        /*04e8*/ 	.word	0x00000000
        /*04ec*/ 	.short	0x010a
        /*04ee*/ 	.byte	0x06
	.zero		1


	//   ....[64]....
        /*04f0*/ 	.word	0x00003960
        /*04f4*/ 	.word	0x000000ff
        /*04f8*/ 	.word	0x00000000
        /*04fc*/ 	.short	0x010a
        /*04fe*/ 	.byte	0x06
	.zero		1


	//   ....[65]....
        /*0500*/ 	.word	0x000039f0
        /*0504*/ 	.word	0x000000ff
        /*0508*/ 	.word	0x00000000
        /*050c*/ 	.short	0x010a
        /*050e*/ 	.byte	0x07
	.zero		1


	//   ....[66]....
        /*0510*/ 	.word	0x00003e30
        /*0514*/ 	.word	0x00000000
        /*0518*/ 	.word	0x00000080
        /*051c*/ 	.short	0x010a
        /*051e*/ 	.byte	0xff
	.zero		1


	//   ....[67]....
        /*0520*/ 	.word	0x00003ef0
        /*0524*/ 	.word	0x00000000
        /*0528*/ 	.word	0x00000000
        /*052c*/ 	.short	0x0101
        /*052e*/ 	.byte	0xff
	.zero		1


	//   ....[68]....
        /*0530*/ 	.word	0x00004210
        /*0534*/ 	.word	0x000000ff
        /*0538*/ 	.word	0x00000078
        /*053c*/ 	.short	0x010a
        /*053e*/ 	.byte	0x07
	.zero		1


	//   ....[69]....
        /*0540*/ 	.word	0x00004430
        /*0544*/ 	.word	0x000000ff
        /*0548*/ 	.word	0x00000058
        /*054c*/ 	.short	0x010a
        /*054e*/ 	.byte	0x0f
	.zero		1


	//   ....[70]....
        /*0550*/ 	.word	0x00004630
        /*0554*/ 	.word	0x000000ff
        /*0558*/ 	.word	0x00000040
        /*055c*/ 	.short	0x010b
        /*055e*/ 	.byte	0x0f
	.zero		1


	//   ....[71]....
        /*0560*/ 	.word	0x00004680
        /*0564*/ 	.word	0x000000ff
        /*0568*/ 	.word	0x00000000
        /*056c*/ 	.short	0x0101
        /*056e*/ 	.byte	0x10
	.zero		1


	//   ....[72]....
        /*0570*/ 	.word	0x000046c0
        /*0574*/ 	.word	0x000000ff
        /*0578*/ 	.word	0x00000058
        /*057c*/ 	.short	0x010a
        /*057e*/ 	.byte	0x0d
	.zero		1


	//   ....[73]....
        /*0580*/ 	.word	0x00004900
        /*0584*/ 	.word	0x000000ff
        /*0588*/ 	.word	0x00000040
        /*058c*/ 	.short	0x010b
        /*058e*/ 	.byte	0x0d
	.zero		1


	//   ....[74]....
        /*0590*/ 	.word	0x00004970
        /*0594*/ 	.word	0x000000ff
        /*0598*/ 	.word	0x00000000
        /*059c*/ 	.short	0x0101
        /*059e*/ 	.byte	0x0f
	.zero		1


	//   ....[75]....
        /*05a0*/ 	.word	0x000049c0
        /*05a4*/ 	.word	0x000000ff
        /*05a8*/ 	.word	0x00000000
        /*05ac*/ 	.short	0x010a
        /*05ae*/ 	.byte	0x04
	.zero		1


	//   ....[76]....
        /*05b0*/ 	.word	0x00004a50
        /*05b4*/ 	.word	0x000000ff
        /*05b8*/ 	.word	0x00000000
        /*05bc*/ 	.short	0x010a
        /*05be*/ 	.byte	0x04
	.zero		1


	//   ....[77]....
        /*05c0*/ 	.word	0x00004af0
        /*05c4*/ 	.word	0x00000000
        /*05c8*/ 	.word	0x00000000
        /*05cc*/ 	.short	0x010a
        /*05ce*/ 	.byte	0xff
	.zero		1


	//   ....[78]....
        /*05d0*/ 	.word	0x00004e30
        /*05d4*/ 	.word	0x00000000
        /*05d8*/ 	.word	0x00000080
        /*05dc*/ 	.short	0x010a
        /*05de*/ 	.byte	0xff
	.zero		1


	//   ....[79]....
        /*05e0*/ 	.word	0x00004f40
        /*05e4*/ 	.word	0x00000000
        /*05e8*/ 	.word	0x00000000
        /*05ec*/ 	.short	0x0101
        /*05ee*/ 	.byte	0xff
	.zero		1


	//   ....[80]....
        /*05f0*/ 	.word	0x000059e0
        /*05f4*/ 	.word	0x00000000
        /*05f8*/ 	.word	0x00000040
        /*05fc*/ 	.short	0x010a
        /*05fe*/ 	.byte	0xff
	.zero		1


	//   ....[81]....
        /*0600*/ 	.word	0x00005a50
        /*0604*/ 	.word	0x00000049
        /*0608*/ 	.word	0x000000a0
        /*060c*/ 	.short	0x010a
        /*060e*/ 	.byte	0xff
	.zero		1


	//   ....[82]....
        /*0610*/ 	.word	0x00005b40
        /*0614*/ 	.word	0x00000000
        /*0618*/ 	.word	0x00000040
        /*061c*/ 	.short	0x010a
        /*061e*/ 	.byte	0xff
	.zero		1


	//   ....[83]....
        /*0620*/ 	.word	0x00005c70
        /*0624*/ 	.word	0x00000049
        /*0628*/ 	.word	0x000000a0
        /*062c*/ 	.short	0x010a
        /*062e*/ 	.byte	0xff
	.zero		1


	//   ....[84]....
        /*0630*/ 	.word	0x00006780
        /*0634*/ 	.word	0x00000000
        /*0638*/ 	.word	0x00000000
        /*063c*/ 	.short	0x0101
        /*063e*/ 	.byte	0xff
	.zero		1


	//   ....[85]....
        /*0640*/ 	.word	0x00006790
        /*0644*/ 	.word	0x00000002
        /*0648*/ 	.word	0x00000040
        /*064c*/ 	.short	0x010a
        /*064e*/ 	.byte	0xff
	.zero		1


	//   ....[86]....
        /*0650*/ 	.word	0x00006860
        /*0654*/ 	.word	0x00000002
        /*0658*/ 	.word	0x00000040
        /*065c*/ 	.short	0x010a
        /*065e*/ 	.byte	0xff
	.zero		1


	//   ....[87]....
        /*0660*/ 	.word	0x00006bd0
        /*0664*/ 	.word	0x000000ff
        /*0668*/ 	.word	0x00000000
        /*066c*/ 	.short	0x0101
        /*066e*/ 	.byte	0x05
	.zero		1


	//   ....[88]....
        /*0670*/ 	.word	0x00007500
        /*0674*/ 	.word	0x00000000
        /*0678*/ 	.word	0x00000000
        /*067c*/ 	.short	0x0101
        /*067e*/ 	.byte	0xff
	.zero		1


	//   ....[89]....
        /*0680*/ 	.word	0x00007770
        /*0684*/ 	.word	0x000000ff
        /*0688*/ 	.word	0x00000000
        /*068c*/ 	.short	0x0101
        /*068e*/ 	.byte	0x04
	.zero		1


	//   ....[90]....
        /*0690*/ 	.word	0x00007790
        /*0694*/ 	.word	0x00000002
        /*0698*/ 	.word	0x000000f0
        /*069c*/ 	.short	0x010a
        /*069e*/ 	.byte	0xff
	.zero		1


	//   ....[91]....
        /*06a0*/ 	.word	0x000077f0
        /*06a4*/ 	.word	0x00000002
        /*06a8*/ 	.word	0x00000020
        /*06ac*/ 	.short	0x010a
        /*06ae*/ 	.byte	0xff
	.zero		1


	//   ....[92]....
        /*06b0*/ 	.word	0x00007850
        /*06b4*/ 	.word	0x00000002
        /*06b8*/ 	.word	0x00000020
        /*06bc*/ 	.short	0x010a
        /*06be*/ 	.byte	0xff
	.zero		1


	//   ....[93]....
        /*06c0*/ 	.word	0x000078a0
        /*06c4*/ 	.word	0x00000002
        /*06c8*/ 	.word	0x00000080
        /*06cc*/ 	.short	0x010a
        /*06ce*/ 	.byte	0xff
	.zero		1


	//   ....[94]....
        /*06d0*/ 	.word	0x00007900
        /*06d4*/ 	.word	0x00000000
        /*06d8*/ 	.word	0x00000000
        /*06dc*/ 	.short	0x010a
        /*06de*/ 	.byte	0xff
	.zero		1


	//   ....[95]....
        /*06e0*/ 	.word	0x00007960
        /*06e4*/ 	.word	0x00000000
        /*06e8*/ 	.word	0x00000000
        /*06ec*/ 	.short	0x010a
        /*06ee*/ 	.byte	0xff
	.zero		1


	//   ....[96]....
        /*06f0*/ 	.word	0x000079c0
        /*06f4*/ 	.word	0x00000000
        /*06f8*/ 	.word	0x00000000
        /*06fc*/ 	.short	0x010a
        /*06fe*/ 	.byte	0xff
	.zero		1


	//   ....[97]....
        /*0700*/ 	.word	0x00007a10
        /*0704*/ 	.word	0x00000000
        /*0708*/ 	.word	0x000000e0
        /*070c*/ 	.short	0x010a
        /*070e*/ 	.byte	0xff
	.zero		1


	//   ....[98]....
        /*0710*/ 	.word	0x00007a70
        /*0714*/ 	.word	0x00000000
        /*0718*/ 	.word	0x00000090
        /*071c*/ 	.short	0x010a
        /*071e*/ 	.byte	0xff
	.zero		1


	//   ....[99]....
        /*0720*/ 	.word	0x00007ac0
        /*0724*/ 	.word	0x00000000
        /*0728*/ 	.word	0x00000080
        /*072c*/ 	.short	0x010a
        /*072e*/ 	.byte	0xff
	.zero		1


	//   ....[100]....
        /*0730*/ 	.word	0x00007b20
        /*0734*/ 	.word	0x00000000
        /*0738*/ 	.word	0x00000090
        /*073c*/ 	.short	0x010a
        /*073e*/ 	.byte	0xff
	.zero		1


	//   ....[101]....
        /*0740*/ 	.word	0x00007b70
        /*0744*/ 	.word	0x00000000
        /*0748*/ 	.word	0x00000080
        /*074c*/ 	.short	0x010a
        /*074e*/ 	.byte	0xff
	.zero		1


	//   ....[102]....
        /*0750*/ 	.word	0x00007bd0
        /*0754*/ 	.word	0x00000002
        /*0758*/ 	.word	0x000000c0
        /*075c*/ 	.short	0x010a
        /*075e*/ 	.byte	0xff
	.zero		1


	//   ....[103]....
        /*0760*/ 	.word	0x00007c30
        /*0764*/ 	.word	0x00000000
        /*0768*/ 	.word	0x00000000
        /*076c*/ 	.short	0x010a
        /*076e*/ 	.byte	0xff
	.zero		1


	//   ....[104]....
        /*0770*/ 	.word	0x00007c90
        /*0774*/ 	.word	0x00000000
        /*0778*/ 	.word	0x00000000
        /*077c*/ 	.short	0x010a
        /*077e*/ 	.byte	0xff
	.zero		1


	//   ....[105]....
        /*0780*/ 	.word	0x00007cf0
        /*0784*/ 	.word	0x00000000
        /*0788*/ 	.word	0x00000000
        /*078c*/ 	.short	0x010a
        /*078e*/ 	.byte	0xff
	.zero		1


	//   ....[106]....
        /*0790*/ 	.word	0x00007d50
        /*0794*/ 	.word	0x00000000
        /*0798*/ 	.word	0x00000000
        /*079c*/ 	.short	0x010a
        /*079e*/ 	.byte	0xff
	.zero		1


	//   ....[107]....
        /*07a0*/ 	.word	0x00007db0
        /*07a4*/ 	.word	0x00000000
        /*07a8*/ 	.word	0x00000000
        /*07ac*/ 	.short	0x010a
        /*07ae*/ 	.byte	0xff
	.zero		1


	//   ....[108]....
        /*07b0*/ 	.word	0x00007e00
        /*07b4*/ 	.word	0x00000000
        /*07b8*/ 	.word	0x00000080
        /*07bc*/ 	.short	0x010a
        /*07be*/ 	.byte	0xff
	.zero		1


	//   ....[109]....
        /*07c0*/ 	.word	0x00007e60
        /*07c4*/ 	.word	0x00000000
        /*07c8*/ 	.word	0x00000078
        /*07cc*/ 	.short	0x010a
        /*07ce*/ 	.byte	0xff
	.zero		1


	//   ....[110]....
        /*07d0*/ 	.word	0x00007ec0
        /*07d4*/ 	.word	0x00000000
        /*07d8*/ 	.word	0x00000058
        /*07dc*/ 	.short	0x010a
        /*07de*/ 	.byte	0xff
	.zero		1


	//   ....[111]....
        /*07e0*/ 	.word	0x00007f20
        /*07e4*/ 	.word	0x00000000
        /*07e8*/ 	.word	0x00000058
        /*07ec*/ 	.short	0x010a
        /*07ee*/ 	.byte	0xff
	.zero		1


	//   ....[112]....
        /*07f0*/ 	.word	0x00007f80
        /*07f4*/ 	.word	0x00000000
        /*07f8*/ 	.word	0x00000000
        /*07fc*/ 	.short	0x010a
        /*07fe*/ 	.byte	0xff
	.zero		1


	//   ....[113]....
        /*0800*/ 	.word	0x00007fe0
        /*0804*/ 	.word	0x00000000
        /*0808*/ 	.word	0x00000000
        /*080c*/ 	.short	0x010a
        /*080e*/ 	.byte	0xff
	.zero		1


	//   ....[114]....
        /*0810*/ 	.word	0x00008030
        /*0814*/ 	.word	0x00000000
        /*0818*/ 	.word	0x00000080
        /*081c*/ 	.short	0x010a
        /*081e*/ 	.byte	0xff
	.zero		1


	//   ....[115]....
        /*0820*/ 	.word	0x00008080
        /*0824*/ 	.word	0x00000000
        /*0828*/ 	.word	0x00000040
        /*082c*/ 	.short	0x010a
        /*082e*/ 	.byte	0xff
	.zero		1


	//   ....[116]....
        /*0830*/ 	.word	0x000080d0
        /*0834*/ 	.word	0x00000049
        /*0838*/ 	.word	0x000000a0
        /*083c*/ 	.short	0x010a
        /*083e*/ 	.byte	0xff
	.zero		1


	//   ....[117]....
        /*0840*/ 	.word	0x00008120
        /*0844*/ 	.word	0x00000002
        /*0848*/ 	.word	0x00000040
        /*084c*/ 	.short	0x010a
        /*084e*/ 	.byte	0xff
	.zero		1


	//----- nvinfo : EIATTR_NUM_MBARRIERS
	.align		4
.L_47:
        /*0850*/ 	.byte	0x03, 0x38
        /*0852*/ 	.short	0x0020


	//----- nvinfo : EIATTR_EXIT_INSTR_OFFSETS
	.align		4
        /*0854*/ 	.byte	0x04, 0x1c
        /*0856*/ 	.short	(.L_49 - .L_48)


	//   ....[0]....
.L_48:
        /*0858*/ 	.word	0x00002640


	//   ....[1]....
        /*085c*/ 	.word	0x00002b30


	//   ....[2]....
        /*0860*/ 	.word	0x00002b90


	//   ....[3]....
        /*0864*/ 	.word	0x00003c50


	//   ....[4]....
        /*0868*/ 	.word	0x00004b20


	//   ....[5]....
        /*086c*/ 	.word	0x00004b60


	//   ....[6]....
        /*0870*/ 	.word	0x00007660


	//   ....[7]....
        /*0874*/ 	.word	0x000076e0


	//   ....[8]....
        /*0878*/ 	.word	0x00007710


	//   ....[9]....
        /*087c*/ 	.word	0x00007780


	//----- nvinfo : EIATTR_MAX_THREADS
	.align		4
.L_49:
        /*0880*/ 	.byte	0x04, 0x05
        /*0882*/ 	.short	(.L_51 - .L_50)
.L_50:
        /*0884*/ 	.word	0x00000100
        /*0888*/ 	.word	0x00000001
        /*088c*/ 	.word	0x00000001


	//----- nvinfo : EIATTR_CRS_STACK_SIZE
	.align		4
.L_51:
        /*0890*/ 	.byte	0x04, 0x1e
        /*0892*/ 	.short	(.L_53 - .L_52)
.L_52:
        /*0894*/ 	.word	0x00000000


	//----- nvinfo : EIATTR_CBANK_PARAM_SIZE
	.align		4
.L_53:
        /*0898*/ 	.byte	0x03, 0x19
        /*089a*/ 	.short	0x0800


	//----- nvinfo : EIATTR_PARAM_CBANK
	.align		4
        /*089c*/ 	.byte	0x04, 0x0a
        /*089e*/ 	.short	(.L_55 - .L_54)
	.align		4
.L_54:
        /*08a0*/ 	.word	index@(.nv.constant0._ZN7cutlass13device_kernelINS_4gemm6kernel13GemmUniversalIN4cute5tupleIJiiiiEEENS1_10collective13CollectiveMmaINS1_35MainloopSm100TmaUmmaWarpSpecializedILi4ELi2ELi4ENS5_IJNS4_1CILi1EEESB_SB_EEEEENS5_IJNSA_ILi128EEENSA_ILi64EEESE_EEENS_10bfloat16_tENS5_IJlSB_lEEESH_SI_NS4_8TiledMMAINS4_8MMA_AtomIJNS4_20SM100_MMA_F16BF16_SSISH_SH_fLi128ELi64ELNS4_4UMMA5MajorE0ELSN_0ELNSM_7ScaleInE0ELSO_0EEEEEENS4_6LayoutISC_NS5_IJNSA_ILi0EEESS_SS_EEEEENS5_IJNS4_10UnderscoreESV_SV_EEEEENS4_13SM90_TMA_LOADENS4_14ComposedLayoutINS4_7SwizzleILi3ELi4ELi3EEENS4_18smem_ptr_flag_bitsILi16EEENSR_INS5_IJNSA_ILi8EEESF_EEENS5_IJSF_SB_EEEEEEEvNS4_8identityESY_S18_vS19_EENS_8epilogue10collective18CollectiveEpilogueINS1B_23Sm100TmaWarpSpecializedILi3ELi2ELi32ELb1ELb0EEEJSG_NS5_IJNSR_ISE_SB_EENSR_INSA_ILi32EEESB_EEEEESH_SI_SH_SI_NS1B_6fusion15FusionCallbacksIS1F_NS1K_17LinearCombinationISH_fSH_fLNS_15FloatRoundStyleE2EEESG_S1J_JEEENS4_5SM1004TMEM4LOAD26SM100_TMEM_LOAD_32dp32b32xESY_NSZ_INS10_ILi2ELi4ELi3EEES13_NSR_INS5_IJS14_S1H_EEENS5_IJS1H_SB_EEEEEEENS4_39AutoVectorizingCopyWithAssumedAlignmentILi128EEENS4_14SM90_TMA_STOREES1Y_S20_S20_EEEvvEEEEvNT_6ParamsE)
        /*08a4*/ 	.short	0x0380
        /*08a6*/ 	.short	0x0800


	//----- nvinfo : EIATTR_SW_WAR
	.align		4
.L_55:
        /*08a8*/ 	.byte	0x04, 0x36
        /*08aa*/ 	.short	(.L_57 - .L_56)
.L_56:
        /*08ac*/ 	.word	0x00000008
.L_57:


//--------------------- .nv.callgraph             --------------------------
	.section	.nv.callgraph,"",@"SHT_CUDA_CALLGRAPH"
	.align	4
	.sectionentsize	8
	.align		4
        /*0000*/ 	.word	0x00000000
	.align		4
        /*0004*/ 	.word	0xffffffff
	.align		4
        /*0008*/ 	.word	index@(_ZN7cutlass13device_kernelINS_4gemm6kernel13GemmUniversalIN4cute5tupleIJiiiiEEENS1_10collective13CollectiveMmaINS1_35MainloopSm100TmaUmmaWarpSpecializedILi4ELi2ELi4ENS5_IJNS4_1CILi1EEESB_SB_EEEEENS5_IJNSA_ILi128EEENSA_ILi64EEESE_EEENS_10bfloat16_tENS5_IJlSB_lEEESH_SI_NS4_8TiledMMAINS4_8MMA_AtomIJNS4_20SM100_MMA_F16BF16_SSISH_SH_fLi128ELi64ELNS4_4UMMA5MajorE0ELSN_0ELNSM_7ScaleInE0ELSO_0EEEEEENS4_6LayoutISC_NS5_IJNSA_ILi0EEESS_SS_EEEEENS5_IJNS4_10UnderscoreESV_SV_EEEEENS4_13SM90_TMA_LOADENS4_14ComposedLayoutINS4_7SwizzleILi3ELi4ELi3EEENS4_18smem_ptr_flag_bitsILi16EEENSR_INS5_IJNSA_ILi8EEESF_EEENS5_IJSF_SB_EEEEEEEvNS4_8identityESY_S18_vS19_EENS_8epilogue10collective18CollectiveEpilogueINS1B_23Sm100TmaWarpSpecializedILi3ELi2ELi32ELb1ELb0EEEJSG_NS5_IJNSR_ISE_SB_EENSR_INSA_ILi32EEESB_EEEEESH_SI_SH_SI_NS1B_6fusion15FusionCallbacksIS1F_NS1K_17LinearCombinationISH_fSH_fLNS_15FloatRoundStyleE2EEESG_S1J_JEEENS4_5SM1004TMEM4LOAD26SM100_TMEM_LOAD_32dp32b32xESY_NSZ_INS10_ILi2ELi4ELi3EEES13_NSR_INS5_IJS14_S1H_EEENS5_IJS1H_SB_EEEEEEENS4_39AutoVectorizingCopyWithAssumedAlignmentILi128EEENS4_14SM90_TMA_STOREES1Y_S20_S20_EEEvvEEEEvNT_6ParamsE)
	.align		4
        /*000c*/ 	.word	index@(__assertfail)
	.align		4
        /*0010*/ 	.word	0x00000000
	.align		4
        /*0014*/ 	.word	0xfffffffe
	.align		4
        /*0018*/ 	.word	0x00000000
	.align		4
        /*001c*/ 	.word	0xfffffffd
	.align		4
        /*0020*/ 	.word	0x00000000
	.align		4
        /*0024*/ 	.word	0xfffffffc


//--------------------- .nv.constant4             --------------------------
	.section	.nv.constant4,"a",@progbits
	.align	8
	.align		8
.nv.constant4:
        /*0000*/ 	.dword	__assertfail
	.align		8
        /*0008*/ 	.dword	__unnamed_1
	.align		8
        /*0010*/ 	.dword	__unnamed_2
	.align		8
        /*0018*/ 	.dword	_ZN40_INTERNAL_88637f43_4_k_cu_97d2384e_307094cuda3std3__45__cpo5beginE
	.align		8
        /*0020*/ 	.dword	_ZN40_INTERNAL_88637f43_4_k_cu_97d2384e_307094cuda3std3__45__cpo3endE
	.align		8
        /*0028*/ 	.dword	_ZN40_INTERNAL_88637f43_4_k_cu_97d2384e_307094cuda3std3__45__cpo6cbeginE
	.align		8
        /*0030*/ 	.dword	_ZN40_INTERNAL_88637f43_4_k_cu_97d2384e_307094cuda3std3__45__cpo4cendE
	.align		8
        /*0038*/ 	.dword	_ZN40_INTERNAL_88637f43_4_k_cu_97d2384e_307094cuda3std3__442_GLOBAL__N__88637f43_4_k_cu_97d2384e_307096ignoreE
	.align		8
        /*0040*/ 	.dword	_ZN40_INTERNAL_88637f43_4_k_cu_97d2384e_307094cuda3std3__419piecewise_constructE
	.align		8
        /*0048*/ 	.dword	_ZN40_INTERNAL_88637f43_4_k_cu_97d2384e_307094cuda3std3__48in_placeE
	.align		8
        /*0050*/ 	.dword	_ZN40_INTERNAL_88637f43_4_k_cu_97d2384e_307094cuda3std6ranges3__45__cpo4swapE
	.align		8
        /*0058*/ 	.dword	_ZN40_INTERNAL_88637f43_4_k_cu_97d2384e_307094cuda3std6ranges3__45__cpo9iter_moveE
	.align		8
        /*0060*/ 	.dword	_ZN40_INTERNAL_88637f43_4_k_cu_97d2384e_307094cute7productE
	.align		8
        /*0068*/ 	.dword	_ZN40_INTERNAL_88637f43_4_k_cu_97d2384e_307094cute1_E
	.align		8
        /*0070*/ 	.dword	$str$25
	.align		8
        /*0078*/ 	.dword	$str$26
	.align		8
        /*0080*/ 	.dword	$str$27
	.align		8
        /*0088*/ 	.dword	$str$28


//--------------------- .text._ZN7cutlass13device_kernelINS_4gemm6kernel13GemmUniversalIN4cute5tupleIJiiiiEEENS1_10collective13CollectiveMmaINS1_35MainloopSm100TmaUmmaWarpSpecializedILi4ELi2ELi4ENS5_IJNS4_1CILi1EEESB_SB_EEEEENS5_IJNSA_ILi128EEENSA_ILi64EEESE_EEENS_10bfloat16_tENS5_IJlSB_lEEESH_SI_NS4_8TiledMMAINS4_8MMA_AtomIJNS4_20SM100_MMA_F16BF16_SSISH_SH_fLi128ELi64ELNS4_4UMMA5MajorE0ELSN_0ELNSM_7ScaleInE0ELSO_0EEEEEENS4_6LayoutISC_NS5_IJNSA_ILi0EEESS_SS_EEEEENS5_IJNS4_10UnderscoreESV_SV_EEEEENS4_13SM90_TMA_LOADENS4_14ComposedLayoutINS4_7SwizzleILi3ELi4ELi3EEENS4_18smem_ptr_flag_bitsILi16EEENSR_INS5_IJNSA_ILi8EEESF_EEENS5_IJSF_SB_EEEEEEEvNS4_8identityESY_S18_vS19_EENS_8epilogue10collective18CollectiveEpilogueINS1B_23Sm100TmaWarpSpecializedILi3ELi2ELi32ELb1ELb0EEEJSG_NS5_IJNSR_ISE_SB_EENSR_INSA_ILi32EEESB_EEEEESH_SI_SH_SI_NS1B_6fusion15FusionCallbacksIS1F_NS1K_17LinearCombinationISH_fSH_fLNS_15FloatRoundStyleE2EEESG_S1J_JEEENS4_5SM1004TMEM4LOAD26SM100_TMEM_LOAD_32dp32b32xESY_NSZ_INS10_ILi2ELi4ELi3EEES13_NSR_INS5_IJS14_S1H_EEENS5_IJS1H_SB_EEEEEEENS4_39AutoVectorizingCopyWithAssumedAlignmentILi128EEENS4_14SM90_TMA_STOREES1Y_S20_S20_EEEvvEEEEvNT_6ParamsE --------------------------
	.section	.text._ZN7cutlass13device_kernelINS_4gemm6kernel13GemmUniversalIN4cute5tupleIJiiiiEEENS1_10collective13CollectiveMmaINS1_35MainloopSm100TmaUmmaWarpSpecializedILi4ELi2ELi4ENS5_IJNS4_1CILi1EEESB_SB_EEEEENS5_IJNSA_ILi128EEENSA_ILi64EEESE_EEENS_10bfloat16_tENS5_IJlSB_lEEESH_SI_NS4_8TiledMMAINS4_8MMA_AtomIJNS4_20SM100_MMA_F16BF16_SSISH_SH_fLi128ELi64ELNS4_4UMMA5MajorE0ELSN_0ELNSM_7ScaleInE0ELSO_0EEEEEENS4_6LayoutISC_NS5_IJNSA_ILi0EEESS_SS_EEEEENS5_IJNS4_10UnderscoreESV_SV_EEEEENS4_13SM90_TMA_LOADENS4_14ComposedLayoutINS4_7SwizzleILi3ELi4ELi3EEENS4_18smem_ptr_flag_bitsILi16EEENSR_INS5_IJNSA_ILi8EEESF_EEENS5_IJSF_SB_EEEEEEEvNS4_8identityESY_S18_vS19_EENS_8epilogue10collective18CollectiveEpilogueINS1B_23Sm100TmaWarpSpecializedILi3ELi2ELi32ELb1ELb0EEEJSG_NS5_IJNSR_ISE_SB_EENSR_INSA_ILi32EEESB_EEEEESH_SI_SH_SI_NS1B_6fusion15FusionCallbacksIS1F_NS1K_17LinearCombinationISH_fSH_fLNS_15FloatRoundStyleE2EEESG_S1J_JEEENS4_5SM1004TMEM4LOAD26SM100_TMEM_LOAD_32dp32b32xESY_NSZ_INS10_ILi2ELi4ELi3EEES13_NSR_INS5_IJS14_S1H_EEENS5_IJS1H_SB_EEEEEEENS4_39AutoVectorizingCopyWithAssumedAlignmentILi128EEENS4_14SM90_TMA_STOREES1Y_S20_S20_EEEvvEEEEvNT_6ParamsE,"ax",@progbits
	.align	128
.text._ZN7cutlass13device_kernelINS_4gemm6kernel13GemmUniversalIN4cute5tupleIJiiiiEEENS1_10collective13CollectiveMmaINS1_35MainloopSm100TmaUmmaWarpSpecializedILi4ELi2ELi4ENS5_IJNS4_1CILi1EEESB_SB_EEEEENS5_IJNSA_ILi128EEENSA_ILi64EEESE_EEENS_10bfloat16_tENS5_IJlSB_lEEESH_SI_NS4_8TiledMMAINS4_8MMA_AtomIJNS4_20SM100_MMA_F16BF16_SSISH_SH_fLi128ELi64ELNS4_4UMMA5MajorE0ELSN_0ELNSM_7ScaleInE0ELSO_0EEEEEENS4_6LayoutISC_NS5_IJNSA_ILi0EEESS_SS_EEEEENS5_IJNS4_10UnderscoreESV_SV_EEEEENS4_13SM90_TMA_LOADENS4_14ComposedLayoutINS4_7SwizzleILi3ELi4ELi3EEENS4_18smem_ptr_flag_bitsILi16EEENSR_INS5_IJNSA_ILi8EEESF_EEENS5_IJSF_SB_EEEEEEEvNS4_8identityESY_S18_vS19_EENS_8epilogue10collective18CollectiveEpilogueINS1B_23Sm100TmaWarpSpecializedILi3ELi2ELi32ELb1ELb0EEEJSG_NS5_IJNSR_ISE_SB_EENSR_INSA_ILi32EEESB_EEEEESH_SI_SH_SI_NS1B_6fusion15FusionCallbacksIS1F_NS1K_17LinearCombinationISH_fSH_fLNS_15FloatRoundStyleE2EEESG_S1J_JEEENS4_5SM1004TMEM4LOAD26SM100_TMEM_LOAD_32dp32b32xESY_NSZ_INS10_ILi2ELi4ELi3EEES13_NSR_INS5_IJS14_S1H_EEENS5_IJS1H_SB_EEEEEEENS4_39AutoVectorizingCopyWithAssumedAlignmentILi128EEENS4_14SM90_TMA_STOREES1Y_S20_S20_EEEvvEEEEvNT_6ParamsE:
        .type           _ZN7cutlass13device_kernelINS_4gemm6kernel13GemmUniversalIN4cute5tupleIJiiiiEEENS1_10collective13CollectiveMmaINS1_35MainloopSm100TmaUmmaWarpSpecializedILi4ELi2ELi4ENS5_IJNS4_1CILi1EEESB_SB_EEEEENS5_IJNSA_ILi128EEENSA_ILi64EEESE_EEENS_10bfloat16_tENS5_IJlSB_lEEESH_SI_NS4_8TiledMMAINS4_8MMA_AtomIJNS4_20SM100_MMA_F16BF16_SSISH_SH_fLi128ELi64ELNS4_4UMMA5MajorE0ELSN_0ELNSM_7ScaleInE0ELSO_0EEEEEENS4_6LayoutISC_NS5_IJNSA_ILi0EEESS_SS_EEEEENS5_IJNS4_10UnderscoreESV_SV_EEEEENS4_13SM90_TMA_LOADENS4_14ComposedLayoutINS4_7SwizzleILi3ELi4ELi3EEENS4_18smem_ptr_flag_bitsILi16EEENSR_INS5_IJNSA_ILi8EEESF_EEENS5_IJSF_SB_EEEEEEEvNS4_8identityESY_S18_vS19_EENS_8epilogue10collective18CollectiveEpilogueINS1B_23Sm100TmaWarpSpecializedILi3ELi2ELi32ELb1ELb0EEEJSG_NS5_IJNSR_ISE_SB_EENSR_INSA_ILi32EEESB_EEEEESH_SI_SH_SI_NS1B_6fusion15FusionCallbacksIS1F_NS1K_17LinearCombinationISH_fSH_fLNS_15FloatRoundStyleE2EEESG_S1J_JEEENS4_5SM1004TMEM4LOAD26SM100_TMEM_LOAD_32dp32b32xESY_NSZ_INS10_ILi2ELi4ELi3EEES13_NSR_INS5_IJS14_S1H_EEENS5_IJS1H_SB_EEEEEEENS4_39AutoVectorizingCopyWithAssumedAlignmentILi128EEENS4_14SM90_TMA_STOREES1Y_S20_S20_EEEvvEEEEvNT_6ParamsE,@function
        .size           _ZN7cutlass13device_kernelINS_4gemm6kernel13GemmUniversalIN4cute5tupleIJiiiiEEENS1_10collective13CollectiveMmaINS1_35MainloopSm100TmaUmmaWarpSpecializedILi4ELi2ELi4ENS5_IJNS4_1CILi1EEESB_SB_EEEEENS5_IJNSA_ILi128EEENSA_ILi64EEESE_EEENS_10bfloat16_tENS5_IJlSB_lEEESH_SI_NS4_8TiledMMAINS4_8MMA_AtomIJNS4_20SM100_MMA_F16BF16_SSISH_SH_fLi128ELi64ELNS4_4UMMA5MajorE0ELSN_0ELNSM_7ScaleInE0ELSO_0EEEEEENS4_6LayoutISC_NS5_IJNSA_ILi0EEESS_SS_EEEEENS5_IJNS4_10UnderscoreESV_SV_EEEEENS4_13SM90_TMA_LOADENS4_14ComposedLayoutINS4_7SwizzleILi3ELi4ELi3EEENS4_18smem_ptr_flag_bitsILi16EEENSR_INS5_IJNSA_ILi8EEESF_EEENS5_IJSF_SB_EEEEEEEvNS4_8identityESY_S18_vS19_EENS_8epilogue10collective18CollectiveEpilogueINS1B_23Sm100TmaWarpSpecializedILi3ELi2ELi32ELb1ELb0EEEJSG_NS5_IJNSR_ISE_SB_EENSR_INSA_ILi32EEESB_EEEEESH_SI_SH_SI_NS1B_6fusion15FusionCallbacksIS1F_NS1K_17LinearCombinationISH_fSH_fLNS_15FloatRoundStyleE2EEESG_S1J_JEEENS4_5SM1004TMEM4LOAD26SM100_TMEM_LOAD_32dp32b32xESY_NSZ_INS10_ILi2ELi4ELi3EEES13_NSR_INS5_IJS14_S1H_EEENS5_IJS1H_SB_EEEEEEENS4_39AutoVectorizingCopyWithAssumedAlignmentILi128EEENS4_14SM90_TMA_STOREES1Y_S20_S20_EEEvvEEEEvNT_6ParamsE,(.L_x_154 - _ZN7cutlass13device_kernelINS_4gemm6kernel13GemmUniversalIN4cute5tupleIJiiiiEEENS1_10collective13CollectiveMmaINS1_35MainloopSm100TmaUmmaWarpSpecializedILi4ELi2ELi4ENS5_IJNS4_1CILi1EEESB_SB_EEEEENS5_IJNSA_ILi128EEENSA_ILi64EEESE_EEENS_10bfloat16_tENS5_IJlSB_lEEESH_SI_NS4_8TiledMMAINS4_8MMA_AtomIJNS4_20SM100_MMA_F16BF16_SSISH_SH_fLi128ELi64ELNS4_4UMMA5MajorE0ELSN_0ELNSM_7ScaleInE0ELSO_0EEEEEENS4_6LayoutISC_NS5_IJNSA_ILi0EEESS_SS_EEEEENS5_IJNS4_10UnderscoreESV_SV_EEEEENS4_13SM90_TMA_LOADENS4_14ComposedLayoutINS4_7SwizzleILi3ELi4ELi3EEENS4_18smem_ptr_flag_bitsILi16EEENSR_INS5_IJNSA_ILi8EEESF_EEENS5_IJSF_SB_EEEEEEEvNS4_8identityESY_S18_vS19_EENS_8epilogue10collective18CollectiveEpilogueINS1B_23Sm100TmaWarpSpecializedILi3ELi2ELi32ELb1ELb0EEEJSG_NS5_IJNSR_ISE_SB_EENSR_INSA_ILi32EEESB_EEEEESH_SI_SH_SI_NS1B_6fusion15FusionCallbacksIS1F_NS1K_17LinearCombinationISH_fSH_fLNS_15FloatRoundStyleE2EEESG_S1J_JEEENS4_5SM1004TMEM4LOAD26SM100_TMEM_LOAD_32dp32b32xESY_NSZ_INS10_ILi2ELi4ELi3EEES13_NSR_INS5_IJS14_S1H_EEENS5_IJS1H_SB_EEEEEEENS4_39AutoVectorizingCopyWithAssumedAlignmentILi128EEENS4_14SM90_TMA_STOREES1Y_S20_S20_EEEvvEEEEvNT_6ParamsE)
        .other          _ZN7cutlass13device_kernelINS_4gemm6kernel13GemmUniversalIN4cute5tupleIJiiiiEEENS1_10collective13CollectiveMmaINS1_35MainloopSm100TmaUmmaWarpSpecializedILi4ELi2ELi4ENS5_IJNS4_1CILi1EEESB_SB_EEEEENS5_IJNSA_ILi128EEENSA_ILi64EEESE_EEENS_10bfloat16_tENS5_IJlSB_lEEESH_SI_NS4_8TiledMMAINS4_8MMA_AtomIJNS4_20SM100_MMA_F16BF16_SSISH_SH_fLi128ELi64ELNS4_4UMMA5MajorE0ELSN_0ELNSM_7ScaleInE0ELSO_0EEEEEENS4_6LayoutISC_NS5_IJNSA_ILi0EEESS_SS_EEEEENS5_IJNS4_10UnderscoreESV_SV_EEEEENS4_13SM90_TMA_LOADENS4_14ComposedLayoutINS4_7SwizzleILi3ELi4ELi3EEENS4_18smem_ptr_flag_bitsILi16EEENSR_INS5_IJNSA_ILi8EEESF_EEENS5_IJSF_SB_EEEEEEEvNS4_8identityESY_S18_vS19_EENS_8epilogue10collective18CollectiveEpilogueINS1B_23Sm100TmaWarpSpecializedILi3ELi2ELi32ELb1ELb0EEEJSG_NS5_IJNSR_ISE_SB_EENSR_INSA_ILi32EEESB_EEEEESH_SI_SH_SI_NS1B_6fusion15FusionCallbacksIS1F_NS1K_17LinearCombinationISH_fSH_fLNS_15FloatRoundStyleE2EEESG_S1J_JEEENS4_5SM1004TMEM4LOAD26SM100_TMEM_LOAD_32dp32b32xESY_NSZ_INS10_ILi2ELi4ELi3EEES13_NSR_INS5_IJS14_S1H_EEENS5_IJS1H_SB_EEEEEEENS4_39AutoVectorizingCopyWithAssumedAlignmentILi128EEENS4_14SM90_TMA_STOREES1Y_S20_S20_EEEvvEEEEvNT_6ParamsE,@"STO_CUDA_ENTRY STV_DEFAULT"
_ZN7cutlass13device_kernelINS_4gemm6kernel13GemmUniversalIN4cute5tupleIJiiiiEEENS1_10collective13CollectiveMmaINS1_35MainloopSm100TmaUmmaWarpSpecializedILi4ELi2ELi4ENS5_IJNS4_1CILi1EEESB_SB_EEEEENS5_IJNSA_ILi128EEENSA_ILi64EEESE_EEENS_10bfloat16_tENS5_IJlSB_lEEESH_SI_NS4_8TiledMMAINS4_8MMA_AtomIJNS4_20SM100_MMA_F16BF16_SSISH_SH_fLi128ELi64ELNS4_4UMMA5MajorE0ELSN_0ELNSM_7ScaleInE0ELSO_0EEEEEENS4_6LayoutISC_NS5_IJNSA_ILi0EEESS_SS_EEEEENS5_IJNS4_10UnderscoreESV_SV_EEEEENS4_13SM90_TMA_LOADENS4_14ComposedLayoutINS4_7SwizzleILi3ELi4ELi3EEENS4_18smem_ptr_flag_bitsILi16EEENSR_INS5_IJNSA_ILi8EEESF_EEENS5_IJSF_SB_EEEEEEEvNS4_8identityESY_S18_vS19_EENS_8epilogue10collective18CollectiveEpilogueINS1B_23Sm100TmaWarpSpecializedILi3ELi2ELi32ELb1ELb0EEEJSG_NS5_IJNSR_ISE_SB_EENSR_INSA_ILi32EEESB_EEEEESH_SI_SH_SI_NS1B_6fusion15FusionCallbacksIS1F_NS1K_17LinearCombinationISH_fSH_fLNS_15FloatRoundStyleE2EEESG_S1J_JEEENS4_5SM1004TMEM4LOAD26SM100_TMEM_LOAD_32dp32b32xESY_NSZ_INS10_ILi2ELi4ELi3EEES13_NSR_INS5_IJS14_S1H_EEENS5_IJS1H_SB_EEEEEEENS4_39AutoVectorizingCopyWithAssumedAlignmentILi128EEENS4_14SM90_TMA_STOREES1Y_S20_S20_EEEvvEEEEvNT_6ParamsE:
[----:B------:R-:W1:Y:S01]  /*0000*/  LDC R1, c[0x0][0x37c] ;  /* 0x0000df00ff017b82 */ /* 0x000e620000000800 */
[----:B------:R-:W2:Y:S01]  /*0010*/  S2R R93, SR_TID.X ;  /* 0x00000000005d7919 */ /* 0x000ea20000002100 */
[----:B------:R-:W3:Y:S01]  /*0020*/  LDCU.64 UR4, c[0x0][0x890] ;  /* 0x00011200ff0477ac */ /* 0x000ee20008000a00 */
[----:B------:R-:W-:Y:S02]  /*0030*/  PRMT R88, RZ, 0x7610, R88 ;  /* 0x00007610ff587816 */ /* 0x000fe40000000058 */
[----:B------:R-:W-:Y:S01]  /*0040*/  ELECT P5, URZ, PT ;  /* 0x0000000000ff782f */ /* 0x000fe200038a0000 */
[----:B------:R-:W4:Y:S01]  /*0050*/  LDCU.64 UR46, c[0x0][0x358] ;  /* 0x00006b00ff2e77ac */ /* 0x000f220008000a00 */
[----:B---3--:R-:W-:-:S04]  /*0060*/  UISETP.NE.U32.AND UP0, UPT, UR4, URZ, UPT ;  /* 0x000000ff0400728c */ /* 0x008fc8000bf05070 */
[----:B------:R-:W-:Y:S01]  /*0070*/  UISETP.NE.AND.EX UP0, UPT, UR5, URZ, UPT, UP0 ;  /* 0x000000ff0500728c */ /* 0x000fe2000bf05300 */
[----:B--2---:R-:W-:-:S05]  /*0080*/  SHF.R.U32.HI R92, RZ, 0x5, R93 ;  /* 0x00000005ff5c7819 */ /* 0x004fca000001165d */
[----:B------:R-:W2:Y:S02]  /*0090*/  SHFL.IDX PT, R0, R92, RZ, 0x1f ;  /* 0x00001fff5c007589 */ /* 0x000ea400000e0000 */
[----:B--2---:R-:W-:Y:S01]  /*00a0*/  R2UR UR8, R0 ;  /* 0x00000000000872ca */ /* 0x004fe200000e0000 */
[----:B-1--4-:R-:W-:-:S14]  /*00b0*/  BRA.U UP0, `(.L_x_0) ;  /* 0x00000001002c7547 */ /* 0x012fdc000b800000 */
[----:B------:R-:W1:Y:S02]  /*00c0*/  LDCU.64 UR6, c[0x0][0x888] ;  /* 0x00011100ff0677ac */ /* 0x000e640008000a00 */
[----:B-1----:R-:W-:-:S04]  /*00d0*/  UISETP.NE.U32.AND UP0, UPT, UR6, URZ, UPT ;  /* 0x000000ff0600728c */ /* 0x002fc8000bf05070 */
[----:B------:R-:W-:-:S09]  /*00e0*/  UISETP.NE.AND.EX UP0, UPT, UR7, URZ, UPT, UP0 ;  /* 0x000000ff0700728c */ /* 0x000fd2000bf05300 */
[----:B------:R-:W-:Y:S05]  /*00f0*/  BRA.U !UP0, `(.L_x_1) ;  /* 0x0000000108107547 */ /* 0x000fea000b800000 */
[----:B------:R-:W1:Y:S02]  /*0100*/  LDC.64 R2, c[0x0][0x888] ;  /* 0x00022200ff027b82 */ /* 0x000e640000000a00 */
[----:B-1----:R1:W5:Y:S01]  /*0110*/  LDG.E R49, desc[UR46][R2.64] ;  /* 0x0000002e02317981 */ /* 0x002362000c1e1900 */
[----:B------:R-:W-:Y:S01]  /*0120*/  HFMA2 R88, -RZ, RZ, 0, 5.9604644775390625e-08 ;  /* 0x00000001ff587431 */ /* 0x000fe200000001ff */
[----:B------:R-:W-:Y:S05]  /*0130*/  BRA `(.L_x_0) ;  /* 0x00000000000c7947 */ /* 0x000fea0003800000 */
.L_x_1:
[----:B------:R-:W1:Y:S01]  /*0140*/  LDCU UR6, c[0x0][0x880] ;  /* 0x00011000ff0677ac */ /* 0x000e620008000800 */
[----:B------:R-:W-:Y:S01]  /*0150*/  HFMA2 R88, -RZ, RZ, 0, 5.9604644775390625e-08 ;  /* 0x00000001ff587431 */ /* 0x000fe200000001ff */
[----:B-1----:R-:W-:-:S07]  /*0160*/  MOV R49, UR6 ;  /* 0x0000000600317c02 */ /* 0x002fce0008000f00 */
.L_x_0:
[----:B------:R-:W2:Y:S02]  /*0170*/  LDCU.64 UR6, c[0x0][0x8b0] ;  /* 0x00011600ff0677ac */ /* 0x000ea40008000a00 */
[----:B--2---:R-:W-:-:S04]  /*0180*/  UISETP.NE.U32.AND UP0, UPT, UR6, URZ, UPT ;  /* 0x000000ff0600728c */ /* 0x004fc8000bf05070 */
[----:B------:R-:W-:-:S09]  /*0190*/  UISETP.NE.AND.EX UP0, UPT, UR7, URZ, UPT, UP0 ;  /* 0x000000ff0700728c */ /* 0x000fd2000bf05300 */
[----:B------:R-:W-:Y:S05]  /*01a0*/  BRA.U UP0, `(.L_x_2) ;  /* 0x0000000100247547 */ /* 0x000fea000b800000 */
[----:B------:R-:W2:Y:S02]  /*01b0*/  LDCU.64 UR6, c[0x0][0x8a8] ;  /* 0x00011500ff0677ac */ /* 0x000ea40008000a00 */
[----:B--2---:R-:W-:-:S04]  /*01c0*/  UISETP.NE.U32.AND UP0, UPT, UR6, URZ, UPT ;  /* 0x000000ff0600728c */ /* 0x004fc8000bf05070 */
[----:B------:R-:W-:-:S09]  /*01d0*/  UISETP.NE.AND.EX UP0, UPT, UR7, URZ, UPT, UP0 ;  /* 0x000000ff0700728c */ /* 0x000fd2000bf05300 */
[----:B------:R-:W-:Y:S05]  /*01e0*/  BRA.U !UP0, `(.L_x_3) ;  /* 0x00000001080c7547 */ /* 0x000fea000b800000 */
[----:B-1----:R-:W1:Y:S02]  /*01f0*/  LDC.64 R2, c[0x0][0x8a8] ;  /* 0x00022a00ff027b82 */ /* 0x002e640000000a00 */
[----:B-1----:R2:W5:Y:S01]  /*0200*/  LDG.E R47, desc[UR46][R2.64] ;  /* 0x0000002e022f7981 */ /* 0x002562000c1e1900 */
[----:B------:R-:W-:Y:S05]  /*0210*/  BRA `(.L_x_2) ;  /* 0x0000000000087947 */ /* 0x000fea0003800000 */
.L_x_3:
[----:B------:R-:W2:Y:S02]  /*0220*/  LDCU UR6, c[0x0][0x8a0] ;  /* 0x00011400ff0677ac */ /* 0x000ea40008000800 */
[----:B--2---:R-:W-:Y:S02]  /*0230*/  MOV R47, UR6 ;  /* 0x00000006002f7c02 */ /* 0x004fe40008000f00 */
.L_x_2:
[----:B------:R-:W-:Y:S01]  /*0240*/  IMAD.U32 R0, RZ, RZ, UR8 ;  /* 0x00000008ff007e24 */ /* 0x000fe2000f8e00ff */
[----:B------:R-:W-:Y:S04]  /*0250*/  BSSY.RECONVERGENT B0, `(.L_x_4) ;  /* 0x000000c000007945 */ /* 0x000fe80003800200 */
[C---:B------:R-:W-:Y:S02]  /*0260*/  ISETP.NE.OR P1, PT, R0.reuse, 0x1, !P5 ;  /* 0x000000010000780c */ /* 0x040fe40006f25670 */
[----:B------:R-:W-:-:S11]  /*0270*/  ISETP.NE.OR P0, PT, R0, 0x3, !P5 ;  /* 0x000000030000780c */ /* 0x000fd60006f05670 */
[----:B------:R-:W-:Y:S05]  /*0280*/  @P1 BRA `(.L_x_5) ;  /* 0x0000000000201947 */ /* 0x000fea0003800000 */
[----:B------:R-:W3:Y:S02]  /*0290*/  LDCU.64 UR6, c[0x0][0x348] ;  /* 0x00006900ff0677ac */ /* 0x000ee40008000a00 */
[----:B---3--:R-:W-:Y:S02]  /*02a0*/  UIADD3 UR10, UP1, UPT, UR6, 0x80, URZ ;  /* 0x00000080060a7890 */ /* 0x008fe4000ff3e0ff */
[----:B------:R-:W-:Y:S02]  /*02b0*/  UIADD3 UR6, UP0, UPT, UR6, 0x180, URZ ;  /* 0x0000018006067890 */ /* 0x000fe4000ff1e0ff */
[----:B------:R-:W-:Y:S02]  /*02c0*/  UIADD3.X UR11, UPT, UPT, URZ, UR7, URZ, UP1, !UPT ;  /* 0x00000007ff0b7290 */ /* 0x000fe40008ffe4ff */
[----:B------:R-:W-:-:S07]  /*02d0*/  UIADD3.X UR7, UPT, UPT, URZ, UR7, URZ, UP0, !UPT ;  /* 0x00000007ff077290 */ /* 0x000fce00087fe4ff */
[----:B------:R3:W-:Y:S02]  /*02e0*/  UTMACCTL.PF [UR10] ;  /* 0x000000000a0079b9 */ /* 0x0007e40008040000 */
[----:B------:R3:W-:Y:S02]  /*02f0*/  UTMACCTL.PF [UR6] ;  /* 0x00000000060079b9 */ /* 0x0007e40008040000 */
[----:B---3--:R-:W-:Y:S01]  /*0300*/  NOP ;  /* 0x0000000000007918 */ /* 0x008fe20000000000 */
.L_x_5:
[----:B------:R-:W-:Y:S05]  /*0310*/  BSYNC.RECONVERGENT B0 ;  /* 0x0000000000007941 */ /* 0x000fea0003800200 */
.L_x_4:
[----:B------:R-:W-:Y:S04]  /*0320*/  BSSY.RECONVERGENT B0, `(.L_x_6) ;  /* 0x000000a000007945 */ /* 0x000fe80003800200 */
        /* <DEDUP_REMOVED lines=9> */
.L_x_7:
[----:B------:R-:W-:Y:S05]  /*03c0*/  BSYNC.RECONVERGENT B0 ;  /* 0x0000000000007941 */ /* 0x000fea0003800200 */
.L_x_6:
[----:B------:R-:W3:Y:S01]  /*03d0*/  LDCU.64 UR6, c[0x0][0x888] ;  /* 0x00011100ff0677ac */ /* 0x000ee20008000a00 */
[----:B------:R-:W-:Y:S02]  /*03e0*/  UISETP.EQ.U32.AND UP1, UPT, UR4, URZ, UPT ;  /* 0x000000ff0400728c */ /* 0x000fe4000bf22070 */
[----:B------:R-:W-:Y:S02]  /*03f0*/  UPLOP3.LUT UP2, UPT, UPT, UPT, UPT, 0x80, 0x8 ;  /* 0x000000000008789c */ /* 0x000fe40003f4f070 */
[----:B---3--:R-:W-:-:S04]  /*0400*/  UISETP.NE.U32.AND UP0, UPT, UR6, URZ, UPT ;  /* 0x000000ff0600728c */ /* 0x008fc8000bf05070 */
[----:B------:R-:W-:-:S04]  /*0410*/  UISETP.NE.AND.EX UP0, UPT, UR7, URZ, UPT, UP0 ;  /* 0x000000ff0700728c */ /* 0x000fc8000bf05300 */
[----:B------:R-:W-:-:S04]  /*0420*/  UISETP.EQ.OR.EX UP3, UPT, UR5, URZ, !UP0, UP1 ;  /* 0x000000ff0500728c */ /* 0x000fc8000c762710 */
[----:B------:R-:W-:-:S05]  /*0430*/  UP2UR UR53, UPR, URZ, 0x8 ;  /* 0x00000008ff357883 */ /* 0x000fca0008000000 */
[----:B------:R-:W-:Y:S07]  /*0440*/  BRA.U !UP3, `(.L_x_8) ;  /* 0x000000010b207547 */ /* 0x000fee000b800000 */
[----:B------:R-:W-:Y:S01]  /*0450*/  UISETP.NE.U32.AND UP2, UPT, UR4, URZ, UPT ;  /* 0x000000ff0400728c */ /* 0x000fe2000bf45070 */
[----:B-----5:R-:W-:Y:S01]  /*0460*/  FSETP.NEU.AND P0, PT, R49, RZ, PT ;  /* 0x000000ff3100720b */ /* 0x020fe20003f0d000 */
[----:B------:R-:W-:Y:S02]  /*0470*/  USEL UR4, URZ, 0xffffffff, UP0 ;  /* 0xffffffffff047887 */ /* 0x000fe40008000000 */
[----:B------:R-:W-:-:S10]  /*0480*/  UISETP.NE.AND.EX UP2, UPT, UR5, URZ, UPT, UP2 ;  /* 0x000000ff0500728c */ /* 0x000fd4000bf45320 */
[----:B------:R-:W-:Y:S01]  /*0490*/  VOTEU.ANY UP1, P0 ;  /* 0x0000000000ff7886 */ /* 0x000fe20000020100 */
[----:B------:R-:W-:-:S04]  /*04a0*/  @!UP2 USEL UR4, URZ, 0xffffffff, UP1 ;  /* 0xffffffffff04a887 */ /* 0x000fc80008800000 */
[----:B------:R-:W-:-:S04]  /*04b0*/  ULOP3.LUT UR4, UR4, 0x1, URZ, 0xc0, !UPT ;  /* 0x0000000104047892 */ /* 0x000fc8000f8ec0ff */
[----:B------:R-:W-:-:S11]  /*04c0*/  UISETP.NE.U32.AND UP2, UPT, UR4, 0x1, UPT ;  /* 0x000000010400788c */ /* 0x000fd6000bf45070 */
.L_x_8:
[----:B-12---:R-:W1:Y:S01]  /*04d0*/  SHFL.IDX PT, R2, R92, RZ, 0x1f ;  /* 0x00001fff5c027589 */ /* 0x006e6200000e0000 */
[----:B------:R-:W-:-:S04]  /*04e0*/  UISETP.NE.AND UP1, UPT, UR8, 0x2, UPT ;  /* 0x000000020800788c */ /* 0x000fc8000bf25270 */
[----:B------:R-:W-:Y:S01]  /*04f0*/  USEL UR6, URZ, 0x1, UP1 ;  /* 0x00000001ff067887 */ /* 0x000fe20008800000 */
[----:B-1----:R-:W-:-:S13]  /*0500*/  ISETP.NE.AND P0, PT, R2, RZ, PT ;  /* 0x000000ff0200720c */ /* 0x002fda0003f05270 */
[----:B------:R-:W-:Y:S05]  /*0510*/  @P0 BRA `(.L_x_9) ;  /* 0x0000000000480947 */ /* 0x000fea0003800000 */
[----:B------:R-:W1:Y:S01]  /*0520*/  S2UR UR5, SR_CgaCtaId ;  /* 0x00000000000579c3 */ /* 0x000e620000008800 */
[----:B------:R-:W-:Y:S01]  /*0530*/  UMOV UR7, 0x400 ;  /* 0x0000040000077882 */ /* 0x000fe20000000000 */
[----:B------:R-:W-:Y:S01]  /*0540*/  UMOV UR4, 0x1 ;  /* 0x0000000100047882 */ /* 0x000fe20000000000 */
[----:B------:R-:W-:Y:S01]  /*0550*/  ELECT P0, URZ, PT ;  /* 0x0000000000ff782f */ /* 0x000fe20003800000 */
[----:B------:R-:W-:-:S04]  /*0560*/  UIADD3 UR10, UPT, UPT, -UR4, 0x100000, URZ ;  /* 0x00100000040a7890 */ /* 0x000fc8000fffe1ff */
[----:B------:R-:W-:Y:S02]  /*0570*/  USHF.L.U32 UR11, UR10, 0xb, URZ ;  /* 0x0000000b0a0b7899 */ /* 0x000fe400080006ff */
[----:B------:R-:W-:Y:S02]  /*0580*/  USHF.L.U32 UR10, UR10, 0x1, URZ ;  /* 0x000000010a0a7899 */ /* 0x000fe400080006ff */
[----:B-1----:R-:W-:Y:S01]  /*0590*/  ULEA UR5, UR5, UR7, 0x18 ;  /* 0x0000000705057291 */ /* 0x002fe2000f8ec0ff */
[----:B------:R-:W1:Y:S11]  /*05a0*/  FENCE.VIEW.ASYNC.S ;  /* 0x00000000000073c6 */ /* 0x000e760000000000 */
[----:B-1----:R1:W2:Y:S01]  /*05b0*/  SYNCS.EXCH.64 URZ, [UR5], UR10 ;  /* 0x0000000a05ff75b2 */ /* 0x0022a20008000100 */
[----:B------:R1:W3:Y:S01]  /*05c0*/  SYNCS.EXCH.64 URZ, [UR5+0x20], UR10 ;  /* 0x0000200a05ff75b2 */ /* 0x0002e20008000100 */
[----:B------:R1:W4:Y:S01]  /*05d0*/  SYNCS.EXCH.64 URZ, [UR5+0x8], UR10 ;  /* 0x0000080a05ff75b2 */ /* 0x0003220008000100 */
[----:B------:R1:W1:Y:S01]  /*05e0*/  SYNCS.EXCH.64 URZ, [UR5+0x28], UR10 ;  /* 0x0000280a05ff75b2 */ /* 0x0002620008000100 */
[----:B------:R1:W1:Y:S01]  /*05f0*/  SYNCS.EXCH.64 URZ, [UR5+0x10], UR10 ;  /* 0x0000100a05ff75b2 */ /* 0x0002620008000100 */
[----:B------:R1:W1:Y:S01]  /*0600*/  SYNCS.EXCH.64 URZ, [UR5+0x30], UR10 ;  /* 0x0000300a05ff75b2 */ /* 0x0002620008000100 */
[----:B------:R1:W1:Y:S01]  /*0610*/  SYNCS.EXCH.64 URZ, [UR5+0x18], UR10 ;  /* 0x0000180a05ff75b2 */ /* 0x0002620008000100 */
[----:B------:R1:W1:Y:S01]  /*0620*/  SYNCS.EXCH.64 URZ, [UR5+0x38], UR10 ;  /* 0x0000380a05ff75b2 */ /* 0x0002620008000100 */
[----:B------:R-:W-:Y:S01]  /*0630*/  NOP ;  /* 0x0000000000007918 */ /* 0x000fe20000000000 */
.L_x_9:
[----:B------:R-:W2:Y:S01]  /*0640*/  SHFL.IDX PT, R2, R92, RZ, 0x1f ;  /* 0x00001fff5c027589 */ /* 0x000ea200000e0000 */
[----:B------:R-:W-:Y:S01]  /*0650*/  NOP ;  /* 0x0000000000007918 */ /* 0x000fe20000000000 */
[----:B--2---:R-:W-:-:S13]  /*0660*/  ISETP.NE.AND P0, PT, R2, 0x1, PT ;  /* 0x000000010200780c */ /* 0x004fda0003f05270 */
[----:B------:R-:W-:Y:S05]  /*0670*/  @P0 BRA `(.L_x_10) ;  /* 0x0000000000500947 */ /* 0x000fea0003800000 */
[----:B------:R-:W2:Y:S01]  /*0680*/  S2UR UR7, SR_CgaCtaId ;  /* 0x00000000000779c3 */ /* 0x000ea20000008800 */
[----:B------:R-:W-:Y:S01]  /*0690*/  UMOV UR9, 0x400 ;  /* 0x0000040000097882 */ /* 0x000fe20000000000 */
[----:B-1----:R-:W-:Y:S01]  /*06a0*/  UMOV UR5, 0x20 ;  /* 0x0000002000057882 */ /* 0x002fe20000000000 */
[----:B------:R-:W-:Y:S01]  /*06b0*/  UMOV UR4, 0x80 ;  /* 0x0000008000047882 */ /* 0x000fe20000000000 */
[----:B------:R-:W-:-:S04]  /*06c0*/  UIADD3 UR10, UPT, UPT, -UR5, 0x100000, URZ ;  /* 0x00100000050a7890 */ /* 0x000fc8000fffe1ff */
[----:B------:R-:W-:Y:S02]  /*06d0*/  USHF.L.U32 UR11, UR10, 0xb, URZ ;  /* 0x0000000b0a0b7899 */ /* 0x000fe400080006ff */
[----:B------:R-:W-:Y:S02]  /*06e0*/  USHF.L.U32 UR10, UR10, 0x1, URZ ;  /* 0x000000010a0a7899 */ /* 0x000fe400080006ff */
[----:B------:R-:W-:-:S04]  /*06f0*/  UIADD3 UR4, UPT, UPT, -UR4, 0x100000, URZ ;  /* 0x0010000004047890 */ /* 0x000fc8000fffe1ff */
[----:B------:R-:W-:Y:S02]  /*0700*/  USHF.L.U32 UR5, UR4, 0xb, URZ ;  /* 0x0000000b04057899 */ /* 0x000fe400080006ff */
[----:B------:R-:W-:Y:S01]  /*0710*/  USHF.L.U32 UR4, UR4, 0x1, URZ ;  /* 0x0000000104047899 */ /* 0x000fe200080006ff */
[----:B------:R-:W-:Y:S01]  /*0720*/  ELECT P0, URZ, PT ;  /* 0x0000000000ff782f */ /* 0x000fe20003800000 */
[----:B--2---:R-:W-:Y:S01]  /*0730*/  ULEA UR7, UR7, UR9, 0x18 ;  /* 0x0000000907077291 */ /* 0x004fe2000f8ec0ff */
[----:B------:R-:W1:Y:S11]  /*0740*/  FENCE.VIEW.ASYNC.S ;  /* 0x00000000000073c6 */ /* 0x000e760000000000 */
[----:B-1----:R2:W1:Y:S01]  /*0750*/  SYNCS.EXCH.64 URZ, [UR7+0x40], UR10 ;  /* 0x0000400a07ff75b2 */ /* 0x0024620008000100 */
[----:B------:R2:W1:Y:S01]  /*0760*/  SYNCS.EXCH.64 URZ, [UR7+0x58], UR4 ;  /* 0x0000580407ff75b2 */ /* 0x0004620008000100 */
[----:B------:R2:W1:Y:S01]  /*0770*/  SYNCS.EXCH.64 URZ, [UR7+0x48], UR10 ;  /* 0x0000480a07ff75b2 */ /* 0x0004620008000100 */
[----:B------:R2:W1:Y:S01]  /*0780*/  SYNCS.EXCH.64 URZ, [UR7+0x60], UR4 ;  /* 0x0000600407ff75b2 */ /* 0x0004620008000100 */
[----:B------:R2:W1:Y:S01]  /*0790*/  SYNCS.EXCH.64 URZ, [UR7+0x50], UR10 ;  /* 0x0000500a07ff75b2 */ /* 0x0004620008000100 */
[----:B------:R2:W1:Y:S02]  /*07a0*/  SYNCS.EXCH.64 URZ, [UR7+0x68], UR4 ;  /* 0x0000680407ff75b2 */ /* 0x0004640008000100 */
[----:B--2---:R-:W-:Y:S01]  /*07b0*/  NOP ;  /* 0x0000000000007918 */ /* 0x004fe20000000000 */
.L_x_10:
[----:B------:R-:W2:Y:S01]  /*07c0*/  SHFL.IDX PT, R2, R92, RZ, 0x1f ;  /* 0x00001fff5c027589 */ /* 0x000ea200000e0000 */
[----:B------:R-:W-:Y:S01]  /*07d0*/  NOP ;  /* 0x0000000000007918 */ /* 0x000fe20000000000 */
[----:B--2---:R-:W-:-:S13]  /*07e0*/  ISETP.NE.AND P0, PT, R2, 0x3, PT ;  /* 0x000000030200780c */ /* 0x004fda0003f05270 */
[----:B------:R-:W-:Y:S05]  /*07f0*/  @P0 BRA `(.L_x_11) ;  /* 0x0000000000300947 */ /* 0x000fea0003800000 */
[----:B-1----:R-:W1:Y:S01]  /*0800*/  S2UR UR5, SR_CgaCtaId ;  /* 0x00000000000579c3 */ /* 0x002e620000008800 */
        /* <DEDUP_REMOVED lines=8> */
[----:B-1----:R2:W1:Y:S01]  /*0890*/  SYNCS.EXCH.64 URZ, [UR5+0x70], UR10 ;  /* 0x0000700a05ff75b2 */ /* 0x0024620008000100 */
[----:B------:R2:W1:Y:S02]  /*08a0*/  SYNCS.EXCH.64 URZ, [UR5+0x78], UR10 ;  /* 0x0000780a05ff75b2 */ /* 0x0004640008000100 */
[----:B--2---:R-:W-:Y:S01]  /*08b0*/  NOP ;  /* 0x0000000000007918 */ /* 0x004fe20000000000 */
.L_x_11:
[----:B------:R-:W2:Y:S01]  /*08c0*/  SHFL.IDX PT, R2, R92, RZ, 0x1f ;  /* 0x00001fff5c027589 */ /* 0x000ea200000e0000 */
[----:B------:R-:W-:Y:S01]  /*08d0*/  NOP ;  /* 0x0000000000007918 */ /* 0x000fe20000000000 */
[----:B--2---:R-:W-:-:S13]  /*08e0*/  ISETP.NE.AND P0, PT, R2, 0x4, PT ;  /* 0x000000040200780c */ /* 0x004fda0003f05270 */
[----:B------:R-:W-:Y:S05]  /*08f0*/  @P0 BRA `(.L_x_12) ;  /* 0x00000000004c0947 */ /* 0x000fea0003800000 */
[----:B-1----:R-:W1:Y:S01]  /*0900*/  S2UR UR5, SR_CgaCtaId ;  /* 0x00000000000579c3 */ /* 0x002e620000008800 */
[----:B------:R-:W-:Y:S01]  /*0910*/  UMOV UR9, 0x100 ;  /* 0x0000010000097882 */ /* 0x000fe20000000000 */
[----:B------:R-:W-:Y:S01]  /*0920*/  UMOV UR7, 0x400 ;  /* 0x0000040000077882 */ /* 0x000fe20000000000 */
[----:B------:R-:W-:Y:S01]  /*0930*/  USEL UR9, UR9, 0xe0, UP2 ;  /* 0x000000e009097887 */ /* 0x000fe20009000000 */
[----:B------:R-:W-:Y:S01]  /*0940*/  UMOV UR4, 0x1 ;  /* 0x0000000100047882 */ /* 0x000fe20000000000 */
[----:B------:R-:W-:Y:S01]  /*0950*/  ELECT P0, URZ, PT ;  /* 0x0000000000ff782f */ /* 0x000fe20003800000 */
[----:B------:R-:W-:-:S04]  /*0960*/  UIADD3 UR10, UPT, UPT, -UR4, 0x100000, URZ ;  /* 0x00100000040a7890 */ /* 0x000fc8000fffe1ff */
[----:B------:R-:W-:Y:S02]  /*0970*/  USHF.L.U32 UR11, UR10, 0xb, URZ ;  /* 0x0000000b0a0b7899 */ /* 0x000fe400080006ff */
[----:B------:R-:W-:Y:S02]  /*0980*/  USHF.L.U32 UR10, UR10, 0x1, URZ ;  /* 0x000000010a0a7899 */ /* 0x000fe400080006ff */
[----:B------:R-:W-:-:S04]  /*0990*/  UIADD3 UR12, UPT, UPT, -UR9, 0x100000, URZ ;  /* 0x00100000090c7890 */ /* 0x000fc8000fffe1ff */
[----:B------:R-:W-:Y:S02]  /*09a0*/  USHF.L.U32 UR13, UR12, 0xb, URZ ;  /* 0x0000000b0c0d7899 */ /* 0x000fe400080006ff */
[----:B------:R-:W-:Y:S02]  /*09b0*/  USHF.L.U32 UR12, UR12, 0x1, URZ ;  /* 0x000000010c0c7899 */ /* 0x000fe400080006ff */
[----:B-1----:R-:W-:Y:S01]  /*09c0*/  ULEA UR5, UR5, UR7, 0x18 ;  /* 0x0000000705057291 */ /* 0x002fe2000f8ec0ff */
[----:B------:R-:W1:Y:S11]  /*09d0*/  FENCE.VIEW.ASYNC.S ;  /* 0x00000000000073c6 */ /* 0x000e760000000000 */
[----:B-1----:R2:W1:Y:S01]  /*09e0*/  SYNCS.EXCH.64 URZ, [UR5+0x80], UR10 ;  /* 0x0000800a05ff75b2 */ /* 0x0024620008000100 */
[----:B------:R2:W1:Y:S01]  /*09f0*/  SYNCS.EXCH.64 URZ, [UR5+0x90], UR12 ;  /* 0x0000900c05ff75b2 */ /* 0x0004620008000100 */
[----:B------:R2:W1:Y:S01]  /*0a00*/  SYNCS.EXCH.64 URZ, [UR5+0x88], UR10 ;  /* 0x0000880a05ff75b2 */ /* 0x0004620008000100 */
[----:B------:R2:W1:Y:S02]  /*0a10*/  SYNCS.EXCH.64 URZ, [UR5+0x98], UR12 ;  /* 0x0000980c05ff75b2 */ /* 0x0004640008000100 */
[----:B--2---:R-:W-:Y:S01]  /*0a20*/  NOP ;  /* 0x0000000000007918 */ /* 0x004fe20000000000 */
.L_x_12:
        /* <DEDUP_REMOVED lines=22> */
[----:B------:R2:W1:Y:S01]  /*0b90*/  SYNCS.EXCH.64 URZ, [UR7+0xd0], UR4 ;  /* 0x0000d00407ff75b2 */ /* 0x0004620008000100 */
[----:B------:R2:W1:Y:S01]  /*0ba0*/  SYNCS.EXCH.64 URZ, [UR7+0xb8], UR10 ;  /* 0x0000b80a07ff75b2 */ /* 0x0004620008000100 */
[----:B------:R2:W1:Y:S02]  /*0bb0*/  SYNCS.EXCH.64 URZ, [UR7+0xd8], UR4 ;  /* 0x0000d80407ff75b2 */ /* 0x0004640008000100 */
[----:B--2---:R-:W-:Y:S01]  /*0bc0*/  NOP ;  /* 0x0000000000007918 */ /* 0x004fe20000000000 */
.L_x_13:
        /* <DEDUP_REMOVED lines=18> */
.L_x_14:
[----:B-1----:R-:W1:Y:S01]  /*0cf0*/  S2UR UR5, SR_CTAID.X ;  /* 0x00000000000579c3 */ /* 0x002e620000002500 */
[----:B------:R-:W-:-:S05]  /*0d00*/  CS2R.32 R87, SR_CgaSize ;  /* 0x0000000000577805 */ /* 0x000fca0000008a00 */
[----:B------:R-:W-:-:S05]  /*0d10*/  IMAD R87, R87, -0xa0, RZ ;  /* 0xffffff6057577824 */ /* 0x000fca00078e02ff */
[----:B------:R-:W-:-:S14]  /*0d20*/  R2UR UR9, R87 ;  /* 0x00000000570972ca */ /* 0x000fdc00000e0000 */
[----:B------:R-:W2:Y:S01]  /*0d30*/  LDCU UR9, c[0x0][UR9+0x2b0] ;  /* 0x00005600090977ac */ /* 0x000ea20008000800 */
[----:B------:R-:W-:Y:S01]  /*0d40*/  NOP ;  /* 0x0000000000007918 */ /* 0x000fe20000000000 */
[----:B------:R-:W-:-:S05]  /*0d50*/  CS2R.32 R87, SR_CgaSize ;  /* 0x0000000000577805 */ /* 0x000fca0000008a00 */
[----:B------:R-:W-:-:S05]  /*0d60*/  IMAD R87, R87, -0xa0, RZ ;  /* 0xffffff6057577824 */ /* 0x000fca00078e02ff */
[----:B------:R-:W-:-:S14]  /*0d70*/  R2UR UR7, R87 ;  /* 0x00000000570772ca */ /* 0x000fdc00000e0000 */
[----:B------:R-:W3:Y:S01]  /*0d80*/  LDCU UR7, c[0x0][UR7+0x2b4] ;  /* 0x00005680070777ac */ /* 0x000ee20008000800 */
[----:B------:R-:W4:Y:S08]  /*0d90*/  S2UR UR4, SR_CTAID.Y ;  /* 0x00000000000479c3 */ /* 0x000f300000002600 */
[----:B------:R-:W3:Y:S01]  /*0da0*/  LDC R10, c[0x0][0xb24] ;  /* 0x0002c900ff0a7b82 */ /* 0x000ee20000000800 */
[----:B-1----:R-:W-:-:S02]  /*0db0*/  I2FP.F32.U32 R87, UR5 ;  /* 0x0000000500577c45 */ /* 0x002fc40008201000 */
[----:B------:R-:W-:-:S05]  /*0dc0*/  CS2R.32 R3, SR_CgaSize ;  /* 0x0000000000037805 */ /* 0x000fca0000008a00 */
[----:B------:R-:W-:-:S06]  /*0dd0*/  IMAD R3, R3, -0xa0, RZ ;  /* 0xffffff6003037824 */ /* 0x000fcc00078e02ff */
[----:B------:R-:W1:Y:S01]  /*0de0*/  LDC R3, c[0x0][R3+0x2a0] ;  /* 0x0000a80003037b82 */ /* 0x000e620000000800 */
[----:B------:R-:W-:Y:S01]  /*0df0*/  MOV R15, UR5 ;  /* 0x00000005000f7c02 */ /* 0x000fe20008000f00 */
[----:B--2---:R-:W-:Y:S01]  /*0e00*/  FMUL R87, R87, UR9 ;  /* 0x0000000957577c20 */ /* 0x004fe20008400000 */
[----:B----4-:R-:W-:Y:S02]  /*0e10*/  I2FP.F32.U32 R86, UR4 ;  /* 0x0000000400567c45 */ /* 0x010fe40008201000 */
[----:B------:R-:W-:-:S05]  /*0e20*/  CS2R.32 R2, SR_CgaSize ;  /* 0x0000000000027805 */ /* 0x000fca0000008a00 */
[----:B------:R-:W-:-:S06]  /*0e30*/  IMAD R2, R2, -0xa0, RZ ;  /* 0xffffff6002027824 */ /* 0x000fcc00078e02ff */
[----:B------:R-:W2:Y:S01]  /*0e40*/  LDC R2, c[0x0][R2+0x2a4] ;  /* 0x0000a90002027b82 */ /* 0x000ea20000000800 */
[----:B------:R-:W-:Y:S01]  /*0e50*/  MOV R14, UR4 ;  /* 0x00000004000e7c02 */ /* 0x000fe20008000f00 */
[----:B------:R-:W4:Y:S01]  /*0e60*/  F2I.U32.TRUNC.NTZ R87, R87 ;  /* 0x0000005700577305 */ /* 0x000f22000020f000 */
[----:B---3--:R-:W-:-:S05]  /*0e70*/  FMUL R86, R86, UR7 ;  /* 0x0000000756567c20 */ /* 0x008fca0008400000 */
[----:B------:R-:W-:Y:S01]  /*0e80*/  BAR.SYNC.DEFER_BLOCKING 0x0 ;  /* 0x0000000000007b1d */ /* 0x000fe20000010000 */
[----:B------:R-:W-:-:S05]  /*0e90*/  ISETP.GE.AND P0, PT, R10, 0x1, PT ;  /* 0x000000010a00780c */ /* 0x000fca0003f06270 */
[----:B------:R-:W3:Y:S02]  /*0ea0*/  F2I.U32.TRUNC.NTZ R86, R86 ;  /* 0x0000005600567305 */ /* 0x000ee4000020f000 */
[----:B------:R-:W2:Y:S01]  /*0eb0*/  S2UR UR36, SR_CTAID.Z ;  /* 0x00000000002479c3 */ /* 0x000ea20000002700 */
[----:B----4-:R-:W-:-:S05]  /*0ec0*/  IADD3 R87, PT, PT, -R87, RZ, RZ ;  /* 0x000000ff57577210 */ /* 0x010fca0007ffe1ff */
[----:B-1----:R-:W-:Y:S01]  /*0ed0*/  IMAD R87, R3, R87, UR5 ;  /* 0x0000000503577e24 */ /* 0x002fe2000f8e0257 */
[----:B---3--:R-:W-:-:S05]  /*0ee0*/  IADD3 R86, PT, PT, -R86, RZ, RZ ;  /* 0x000000ff56567210 */ /* 0x008fca0007ffe1ff */
[----:B--2---:R-:W-:Y:S01]  /*0ef0*/  IMAD R86, R2, R86, UR4 ;  /* 0x0000000402567e24 */ /* 0x004fe2000f8e0256 */
[----:B------:R-:W-:Y:S06]  /*0f00*/  @!P0 BRA `(.L_x_15) ;  /* 0x0000000000b88947 */ /* 0x000fec0003800000 */
[----:B------:R-:W1:Y:S01]  /*0f10*/  LDC.64 R4, c[0x0][0xb18] ;  /* 0x0002c600ff047b82 */ /* 0x000e620000000a00 */
[----:B------:R-:W-:-:S07]  /*0f20*/  ISETP.NE.AND P0, PT, R10, 0x1, PT ;  /* 0x000000010a00780c */ /* 0x000fce0003f05270 */
[----:B------:R-:W2:Y:S08]  /*0f30*/  LDC R9, c[0x0][0xb0c] ;  /* 0x0002c300ff097b82 */ /* 0x000eb00000000800 */
[----:B------:R-:W3:Y:S08]  /*0f40*/  LDC R12, c[0x0][0x370] ;  /* 0x0000dc00ff0c7b82 */ /* 0x000ef00000000800 */
[----:B------:R-:W4:Y:S01]  /*0f50*/  LDC R11, c[0x0][0x374] ;  /* 0x0000dd00ff0b7b82 */ /* 0x000f220000000800 */
[----:B-1----:R-:W-:-:S07]  /*0f60*/  ISETP.NE.AND P1, PT, R4, 0x1, PT ;  /* 0x000000010400780c */ /* 0x002fce0003f25270 */
[----:B------:R-:W3:Y:S01]  /*0f70*/  LDC.64 R6, c[0x0][0xb10] ;  /* 0x0002c400ff067b82 */ /* 0x000ee20000000a00 */
[----:B--2---:R-:W-:-:S07]  /*0f80*/  ISETP.NE.AND P2, PT, R9, 0x1, PT ;  /* 0x000000010900780c */ /* 0x004fce0003f45270 */
[----:B------:R-:W1:Y:S08]  /*0f90*/  LDC R8, c[0x0][0xb20] ;  /* 0x0002c800ff087b82 */ /* 0x000e700000000800 */
[----:B------:R-:W2:Y:S01]  /*0fa0*/  LDC.64 R2, c[0x0][0xb28] ;  /* 0x0002ca00ff027b82 */ /* 0x000ea20000000a00 */
[----:B----4-:R-:W-:-:S04]  /*0fb0*/  IMAD.HI.U32 R13, R11, R5, RZ ;  /* 0x000000050b0d7227 */ /* 0x010fc800078e00ff */
[----:B------:R-:W-:-:S04]  /*0fc0*/  IMAD.HI.U32 R5, R14, R5, RZ ;  /* 0x000000050e057227 */ /* 0x000fc800078e00ff */
[----:B---3--:R-:W-:-:S05]  /*0fd0*/  IMAD.HI.U32 R16, R12, R6, RZ ;  /* 0x000000060c107227 */ /* 0x008fca00078e00ff */
[-C--:B------:R-:W-:Y:S01]  /*0fe0*/  @P2 SHF.R.U32.HI R12, RZ, R7.reuse, R16 ;  /* 0x00000007ff0c2219 */ /* 0x080fe20000011610 */
[----:B------:R-:W-:Y:S01]  /*0ff0*/  IMAD.HI.U32 R16, R15, R6, RZ ;  /* 0x000000060f107227 */ /* 0x000fe200078e00ff */
[-C--:B-1----:R-:W-:Y:S02]  /*1000*/  @P1 SHF.R.U32.HI R11, RZ, R8.reuse, R13 ;  /* 0x00000008ff0b1219 */ /* 0x082fe4000001160d */
[----:B------:R-:W-:Y:S02]  /*1010*/  SHF.R.U32.HI R5, RZ, R8, R5 ;  /* 0x00000008ff057219 */ /* 0x000fe40000011605 */
[----:B------:R-:W-:Y:S02]  /*1020*/  SHF.R.U32.HI R16, RZ, R7, R16 ;  /* 0x00000007ff107219 */ /* 0x000fe40000011610 */
[----:B------:R-:W-:Y:S01]  /*1030*/  SEL R5, R14, R5, !P1 ;  /* 0x000000050e057207 */ /* 0x000fe20004800000 */
[----:B--2---:R-:W-:Y:S01]  /*1040*/  IMAD.HI.U32 R13, R11, R2, RZ ;  /* 0x000000020b0d7227 */ /* 0x004fe200078e00ff */
[----:B------:R-:W-:-:S03]  /*1050*/  SEL R16, R15, R16, !P2 ;  /* 0x000000100f107207 */ /* 0x000fc60005000000 */
[----:B------:R-:W-:Y:S01]  /*1060*/  IMAD.HI.U32 R6, R12, R2, RZ ;  /* 0x000000020c067227 */ /* 0x000fe200078e00ff */
[----:B------:R-:W-:-:S04]  /*1070*/  @P0 SHF.R.U32.HI R11, RZ, R3, R13 ;  /* 0x00000003ff0b0219 */ /* 0x000fc8000001160d */
[----:B------:R-:W-:Y:S01]  /*1080*/  @P0 SHF.R.U32.HI R12, RZ, R3, R6 ;  /* 0x00000003ff0c0219 */ /* 0x000fe20000011606 */
[----:B------:R-:W-:-:S04]  /*1090*/  IMAD R11, R11, R10, RZ ;  /* 0x0000000a0b0b7224 */ /* 0x000fc800078e02ff */
[----:B------:R-:W-:Y:S01]  /*10a0*/  IMAD R6, R12, R10, RZ ;  /* 0x0000000a0c067224 */ /* 0x000fe200078e02ff */
[----:B------:R-:W-:-:S04]  /*10b0*/  ISETP.GE.AND P1, PT, R5, R11, PT ;  /* 0x0000000b0500720c */ /* 0x000fc80003f26270 */
[----:B------:R-:W-:Y:S01]  /*10c0*/  ISETP.GE.OR P1, PT, R16, R6, P1 ;  /* 0x000000061000720c */ /* 0x000fe20000f26670 */
[----:B------:R-:W-:-:S05]  /*10d0*/  IMAD.HI.U32 R6, R5, R2, RZ ;  /* 0x0000000205067227 */ /* 0x000fca00078e00ff */
[----:B------:R-:W-:-:S04]  /*10e0*/  SHF.R.U32.HI R6, RZ, R3, R6 ;  /* 0x00000003ff067219 */ /* 0x000fc80000011606 */
[----:B------:R-:W-:-:S03]  /*10f0*/  SEL R6, R5, R6, !P0 ;  /* 0x0000000605067207 */ /* 0x000fc60004000000 */
[----:B------:R-:W-:Y:S01]  /*1100*/  @!P1 IMAD.HI.U32 R7, R16, R2, RZ ;  /* 0x0000000210079227 */ /* 0x000fe200078e00ff */
[----:B------:R-:W-:-:S04]  /*1110*/  IADD3 R2, PT, PT, -R6, RZ, RZ ;  /* 0x000000ff06027210 */ /* 0x000fc80007ffe1ff */
[----:B------:R-:W-:Y:S01]  /*1120*/  @!P1 SHF.R.U32.HI R3, RZ, R3, R7 ;  /* 0x00000003ff039219 */ /* 0x000fe20000011607 */
[----:B------:R-:W-:Y:S01]  /*1130*/  IMAD R2, R10, R2, R5 ;  /* 0x000000020a027224 */ /* 0x000fe200078e0205 */
[----:B------:R-:W-:Y:S02]  /*1140*/  IADD3 R7, PT, PT, -R5, RZ, RZ ;  /* 0x000000ff05077210 */ /* 0x000fe40007ffe1ff */
[----:B------:R-:W-:-:S03]  /*1150*/  @!P1 SEL R3, R16, R3, !P0 ;  /* 0x0000000310039207 */ /* 0x000fc60004000000 */
[----:B------:R-:W-:Y:S02]  /*1160*/  IMAD R7, R4, R7, R14 ;  /* 0x0000000704077224 */ /* 0x000fe400078e020e */
[--C-:B------:R-:W-:Y:S02]  /*1170*/  @!P1 IMAD.IADD R6, R6, 0x1, -R3.reuse ;  /* 0x0000000106069824 */ /* 0x100fe400078e0a03 */
[----:B------:R-:W-:Y:S01]  /*1180*/  @!P1 IMAD R3, R2, R12, R3 ;  /* 0x0000000c02039224 */ /* 0x000fe200078e0203 */
[----:B------:R-:W-:Y:S01]  /*1190*/  IADD3 R2, PT, PT, -R16, RZ, RZ ;  /* 0x000000ff10027210 */ /* 0x000fe20007ffe1ff */
[----:B------:R-:W-:Y:S02]  /*11a0*/  @!P1 IMAD R5, R6, R10, R16 ;  /* 0x0000000a06059224 */ /* 0x000fe400078e0210 */
[----:B------:R-:W-:Y:S02]  /*11b0*/  @!P1 IMAD.MOV.U32 R16, RZ, RZ, R3 ;  /* 0x000000ffff109224 */ /* 0x000fe400078e0003 */
[----:B------:R-:W-:-:S02]  /*11c0*/  IMAD R2, R9, R2, R15 ;  /* 0x0000000209027224 */ /* 0x000fc400078e020f */
[----:B------:R-:W-:Y:S02]  /*11d0*/  IMAD R14, R5, R4, R7 ;  /* 0x00000004050e7224 */ /* 0x000fe400078e0207 */
[----:B------:R-:W-:Y:S02]  /*11e0*/  IMAD R15, R16, R9, R2 ;  /* 0x00000009100f7224 */ /* 0x000fe400078e0202 */
.L_x_15:
[----:B------:R-:W1:Y:S01]  /*11f0*/  LDCU UR4, c[0x0][0xb30] ;  /* 0x00016600ff0477ac */ /* 0x000e620008000800 */
[----:B------:R-:W2:Y:S08]  /*1200*/  S2UR UR37, SR_CgaCtaId ;  /* 0x00000000002579c3 */ /* 0x000eb00000008800 */
[----:B------:R-:W3:Y:S01]  /*1210*/  LDC R40, c[0x0][0xb24] ;  /* 0x0002c900ff287b82 */ /* 0x000ee20000000800 */
[----:B-1----:R-:W-:-:S09]  /*1220*/  UISETP.NE.AND UP1, UPT, UR4, 0x1, UPT ;  /* 0x000000010400788c */ /* 0x002fd2000bf25270 */
[----:B--2---:R-:W-:Y:S05]  /*1230*/  BRA.U UP1, `(.L_x_16) ;  /* 0x0000000101407547 */ /* 0x004fea000b800000 */
[----:B------:R-:W1:Y:S08]  /*1240*/  LDC.64 R4, c[0x0][0xb10] ;  /* 0x0002c400ff047b82 */ /* 0x000e700000000a00 */
[----:B------:R-:W2:Y:S08]  /*1250*/  LDC.64 R2, c[0x0][0xb18] ;  /* 0x0002c600ff027b82 */ /* 0x000eb00000000a00 */
[----:B------:R-:W4:Y:S08]  /*1260*/  LDC R6, c[0x0][0xb20] ;  /* 0x0002c800ff067b82 */ /* 0x000f300000000800 */
[----:B------:R-:W3:Y:S01]  /*1270*/  LDC R7, c[0x0][0xb0c] ;  /* 0x0002c300ff077b82 */ /* 0x000ee20000000800 */
[----:B-1----:R-:W-:-:S05]  /*1280*/  IMAD.HI.U32 R4, R15, R4, RZ ;  /* 0x000000040f047227 */ /* 0x002fca00078e00ff */
[----:B------:R-:W-:Y:S01]  /*1290*/  SHF.R.U32.HI R4, RZ, R5, R4 ;  /* 0x00000005ff047219 */ /* 0x000fe20000011604 */
[----:B--2---:R-:W-:Y:S01]  /*12a0*/  IMAD.HI.U32 R3, R14, R3, RZ ;  /* 0x000000030e037227 */ /* 0x004fe200078e00ff */
[----:B------:R-:W-:-:S04]  /*12b0*/  ISETP.NE.AND P0, PT, R2, 0x1, PT ;  /* 0x000000010200780c */ /* 0x000fc80003f05270 */
[----:B----4-:R-:W-:-:S04]  /*12c0*/  SHF.R.U32.HI R3, RZ, R6, R3 ;  /* 0x00000006ff037219 */ /* 0x010fc80000011603 */
[----:B------:R-:W-:Y:S02]  /*12d0*/  SEL R3, R14, R3, !P0 ;  /* 0x000000030e037207 */ /* 0x000fe40004000000 */
[----:B---3--:R-:W-:-:S04]  /*12e0*/  ISETP.NE.AND P1, PT, R7, 0x1, PT ;  /* 0x000000010700780c */ /* 0x008fc80003f25270 */
[----:B------:R-:W-:-:S05]  /*12f0*/  SEL R4, R15, R4, !P1 ;  /* 0x000000040f047207 */ /* 0x000fca0004800000 */
[----:B------:R-:W-:Y:S02]  /*1300*/  IMAD.IADD R5, R3, 0x1, -R4 ;  /* 0x0000000103057824 */ /* 0x000fe400078e0a04 */
[----:B------:R-:W-:Y:S02]  /*1310*/  IMAD.IADD R3, R4, 0x1, -R3 ;  /* 0x0000000104037824 */ /* 0x000fe400078e0a03 */
[----:B------:R-:W-:Y:S02]  /*1320*/  IMAD R15, R5, R7, R15 ;  /* 0x00000007050f7224 */ /* 0x000fe400078e020f */
[----:B------:R-:W-:-:S07]  /*1330*/  IMAD R14, R3, R2, R14 ;  /* 0x00000002030e7224 */ /* 0x000fce00078e020e */
.L_x_16:
[----:B------:R-:W-:Y:S01]  /*1340*/  BAR.SYNC.DEFER_BLOCKING 0x0 ;  /* 0x0000000000007b1d */ /* 0x000fe20000010000 */
[----:B------:R-:W-:Y:S01]  /*1350*/  UISETP.NE.AND UP1, UPT, UR8, 0x2, UPT ;  /* 0x000000020800788c */ /* 0x000fe2000bf25270 */
[----:B------:R-:W-:Y:S02]  /*1360*/  ISETP.NE.OR P5, PT, R0, 0x2, !P5 ;  /* 0x000000020000780c */ /* 0x000fe40006fa5670 */
[----:B------:R-:W-:-:S06]  /*1370*/  LOP3.LUT R2, R93, 0x1f, RZ, 0xc0, !PT ;  /* 0x0000001f5d027812 */ /* 0x000fcc00078ec0ff */
[----:B------:R-:W-:Y:S05]  /*1380*/  BRA.U UP1, `(.L_x_17) ;  /* 0x0000001101b47547 */ /* 0x000fea000b800000 */
[----:B------:R-:W1:Y:S01]  /*1390*/  LDCU UR13, c[0x0][0x38c] ;  /* 0x00007180ff0d77ac */ /* 0x000e620008000800 */
[----:B------:R-:W2:Y:S01]  /*13a0*/  LDC R8, c[0x0][0x370] ;  /* 0x0000dc00ff087b82 */ /* 0x000ea20000000800 */
[----:B------:R-:W-:Y:S01]  /*13b0*/  PLOP3.LUT P1, PT, PT, PT, UP2, 0x80, 0x8 ;  /* 0x000000000008781c */ /* 0x000fe20003f2f028 */
[----:B------:R-:W-:Y:S01]  /*13c0*/  IMAD.MOV.U32 R17, RZ, RZ, 0x1 ;  /* 0x00000001ff117424 */ /* 0x000fe200078e00ff */
[----:B------:R-:W-:Y:S01]  /*13d0*/  ISETP.EQ.OR P4, PT, R2, RZ, P5 ;  /* 0x000000ff0200720c */ /* 0x000fe20002f82670 */
[----:B------:R-:W-:Y:S01]  /*13e0*/  IMAD.MOV.U32 R16, RZ, RZ, RZ ;  /* 0x000000ffff107224 */ /* 0x000fe200078e00ff */
[----:B------:R-:W-:Y:S02]  /*13f0*/  PLOP3.LUT P1, PT, P1, PT, PT, 0x8, 0x80 ;  /* 0x000000000080781c */ /* 0x000fe40000f2e170 */
[----:B------:R-:W-:Y:S01]  /*1400*/  CS2R R12, SRZ ;  /* 0x00000000000c7805 */ /* 0x000fe2000001ff00 */
[----:B------:R-:W-:Y:S01]  /*1410*/  IMAD.MOV.U32 R11, RZ, RZ, 0x1 ;  /* 0x00000001ff0b7424 */ /* 0x000fe200078e00ff */
[----:B------:R-:W4:Y:S01]  /*1420*/  LDC R0, c[0x0][0x374] ;  /* 0x0000dd00ff007b82 */ /* 0x000f220000000800 */
[----:B------:R-:W2:Y:S01]  /*1430*/  LDCU.64 UR22, c[0x0][0x348] ;  /* 0x00006900ff1677ac */ /* 0x000ea20008000a00 */
[----:B------:R-:W-:Y:S01]  /*1440*/  UMOV UR6, URZ ;  /* 0x000000ff00067c82 */ /* 0x000fe20008000000 */
[----:B-1----:R-:W-:-:S04]  /*1450*/  UIADD3 UR5, UPT, UPT, UR13, 0x7f, URZ ;  /* 0x0000007f0d057890 */ /* 0x002fc8000fffe0ff */
[----:B------:R-:W-:-:S04]  /*1460*/  USHF.R.S32.HI UR4, URZ, 0x1f, UR5 ;  /* 0x0000001fff047899 */ /* 0x000fc80008011405 */
[----:B------:R-:W-:-:S04]  /*1470*/  ULEA.HI UR4, UR4, UR5, URZ, 0x7 ;  /* 0x0000000504047291 */ /* 0x000fc8000f8f38ff */
[----:B------:R-:W-:Y:S02]  /*1480*/  USHF.R.S32.HI UR15, URZ, 0x7, UR4 ;  /* 0x00000007ff0f7899 */ /* 0x000fe40008011404 */
[----:B------:R-:W-:Y:S02]  /*1490*/  UIADD3 UR4, UPT, UPT, UR13, -0x1, URZ ;  /* 0xffffffff0d047890 */ /* 0x000fe4000fffe0ff */
[----:B------:R-:W-:Y:S02]  /*14a0*/  UISETP.LT.U32.AND UP0, UPT, UR15, 0x4, UPT ;  /* 0x000000040f00788c */ /* 0x000fe4000bf01070 */
[----:B------:R-:W-:Y:S02]  /*14b0*/  UISETP.GE.U32.AND UP1, UPT, UR4, -0xff, UPT ;  /* 0xffffff010400788c */ /* 0x000fe4000bf26070 */
[----:B------:R-:W-:Y:S02]  /*14c0*/  USEL UR14, UR15, 0x4, UP0 ;  /* 0x000000040f0e7887 */ /* 0x000fe40008000000 */
[----:B------:R-:W-:-:S02]  /*14d0*/  UIADD3 UR13, UPT, UPT, UR13, 0xfe, URZ ;  /* 0x000000fe0d0d7890 */ /* 0x000fc4000fffe0ff */
[----:B------:R-:W-:Y:S02]  /*14e0*/  UIADD3 UR5, UPT, UPT, UR14, -0x1, URZ ;  /* 0xffffffff0e057890 */ /* 0x000fe4000fffe0ff */
[----:B------:R-:W-:-:S03]  /*14f0*/  UIADD3 UR7, UPT, UPT, UR15, -UR14, URZ ;  /* 0x8000000e0f077290 */ /* 0x000fc6000fffe0ff */
[----:B------:R-:W-:-:S04]  /*1500*/  @UP1 UIADD3 UR5, UPT, UPT, UR14, URZ, URZ ;  /* 0x000000ff0e051290 */ /* 0x000fc8000fffe0ff */
[----:B--2---:R-:W-:-:S12]  /*1510*/  UIADD3 UR5, UPT, UPT, UR5, 0x1, URZ ;  /* 0x0000000105057890 */ /* 0x004fd8000fffe0ff */
.L_x_35:
[----:B------:R-:W-:Y:S01]  /*1520*/  UISETP.NE.AND UP0, UPT, UR37, URZ, UPT ;  /* 0x000000ff2500728c */ /* 0x000fe2000bf05270 */
[----:B------:R-:W1:Y:S08]  /*1530*/  S2UR UR37, SR_CgaCtaId ;  /* 0x00000000002579c3 */ /* 0x000e700000008800 */
[----:B------:R-:W-:Y:S05]  /*1540*/  BRA.U UP0, `(.L_x_18) ;  /* 0x0000000100347547 */ /* 0x000fea000b800000 */
[----:B------:R-:W2:Y:S01]  /*1550*/  S2R R2, SR_CgaCtaId ;  /* 0x0000000000027919 */ /* 0x000ea20000008800 */
[----:B------:R-:W-:-:S04]  /*1560*/  MOV R3, 0x400 ;  /* 0x0000040000037802 */ /* 0x000fc80000000f00 */
[----:B--2---:R-:W-:Y:S02]  /*1570*/  LEA R2, R2, R3, 0x18 ;  /* 0x0000000302027211 */ /* 0x004fe400078ec0ff */
[----:B------:R-:W-:-:S03]  /*1580*/  SHF.L.U32 R3, R11, 0x1f, RZ ;  /* 0x0000001f0b037819 */ /* 0x000fc600000006ff */
[----:B------:R-:W-:-:S04]  /*1590*/  IMAD R2, R12, 0x8, R2 ;  /* 0x000000080c027824 */ /* 0x000fc800078e0202 */
[----:B------:R-:W2:Y:S02]  /*15a0*/  SYNCS.PHASECHK.TRANS64.TRYWAIT P0, [R2+URZ+0xf0], R3 ;  /* 0x0000f003020075a7 */ /* 0x000ea400080011ff */
[----:B--2---:R-:W-:Y:S05]  /*15b0*/  @!P0 BRA `(.L_x_19) ;  /* 0x0000006000748947 */ /* 0x004fea0003800000 */
.L_x_115:
[----:B------:R-:W-:Y:S01]  /*15c0*/  VIADD R12, R12, 0x1 ;  /* 0x000000010c0c7836 */ /* 0x000fe20000000000 */
[----:B------:R2:W-:Y:S04]  /*15d0*/  SYNCS.ARRIVE.TRANS64.A1T0 RZ, [R2+URZ+0xe0], RZ ;  /* 0x0000e0ff02ff79a7 */ /* 0x0005e800081000ff */
[----:B------:R-:W-:-:S04]  /*15e0*/  ISETP.NE.AND P0, PT, R12, 0x2, PT ;  /* 0x000000020c00780c */ /* 0x000fc80003f05270 */
[----:B------:R-:W-:Y:S02]  /*15f0*/  SEL R12, R12, RZ, P0 ;  /* 0x000000ff0c0c7207 */ /* 0x000fe40000000000 */
[----:B--2---:R-:W-:-:S04]  /*1600*/  SEL R2, RZ, 0x1, P0 ;  /* 0x00000001ff027807 */ /* 0x004fc80000000000 */
[----:B------:R-:W-:-:S07]  /*1610*/  LOP3.LUT R11, R11, R2, RZ, 0x3c, !PT ;  /* 0x000000020b0b7212 */ /* 0x000fce00078e3cff */
.L_x_18:
[----:B------:R-:W-:Y:S01]  /*1620*/  UMOV UR4, 0x400 ;  /* 0x0000040000047882 */ /* 0x000fe20000000000 */
[----:B------:R-:W-:Y:S01]  /*1630*/  SHF.L.U32 R2, R17, 0x1f, RZ ;  /* 0x0000001f11027819 */ /* 0x000fe200000006ff */
[----:B-1----:R-:W-:Y:S01]  /*1640*/  ULEA UR4, UR37, UR4, 0x18 ;  /* 0x0000000425047291 */ /* 0x002fe2000f8ec0ff */
[----:B------:R-:W-:Y:S01]  /*1650*/  R2UR UR35, R15 ;  /* 0x000000000f2372ca */ /* 0x000fe200000e0000 */
[----:B------:R-:W-:Y:S01]  /*1660*/  UISETP.GE.U32.AND UP0, UPT, UR13, 0xff, UPT ;  /* 0x000000ff0d00788c */ /* 0x000fe2000bf06070 */
[----:B------:R-:W-:Y:S01]  /*1670*/  R2UR UR19, R14 ;  /* 0x000000000e1372ca */ /* 0x000fe200000e0000 */
[----:B------:R-:W-:Y:S01]  /*1680*/  ULEA UR8, UR6, UR4, 0x3 ;  /* 0x0000000406087291 */ /* 0x000fe2000f8e18ff */
[----:B------:R-:W-:-:S08]  /*1690*/  UMOV UR29, URZ ;  /* 0x000000ff001d7c82 */ /* 0x000fd00008000000 */
[----:B------:R1:W2:Y:S01]  /*16a0*/  SYNCS.PHASECHK.TRANS64.TRYWAIT P0, [UR8+0x20], R2 ;  /* 0x00002002ff0075a7 */ /* 0x0002a20008001108 */
[----:B------:R-:W-:Y:S02]  /*16b0*/  USHF.L.U32 UR35, UR35, 0x7, URZ ;  /* 0x0000000723237899 */ /* 0x000fe400080006ff */
[----:B------:R-:W-:Y:S01]  /*16c0*/  USHF.L.U32 UR19, UR19, 0x6, URZ ;  /* 0x0000000613137899 */ /* 0x000fe200080006ff */
[----:B------:R-:W-:Y:S11]  /*16d0*/  BRA.U !UP0, `(.L_x_20) ;  /* 0x0000000108d87547 */ /* 0x000ff6000b800000 */
[----:B------:R-:W-:Y:S01]  /*16e0*/  UMOV UR21, URZ ;  /* 0x000000ff00157c82 */ /* 0x000fe20008000000 */
[----:B------:R-:W-:-:S05]  /*16f0*/  UMOV UR42, UR6 ;  /* 0x00000006002a7c82 */ /* 0x000fca0008000000 */
.L_x_25:
[----:B-1----:R-:W-:Y:S01]  /*1700*/  ULEA UR33, UR42, UR4, 0x3 ;  /* 0x000000042a217291 */ /* 0x002fe2000f8e18ff */
[----:B--2---:R-:W-:Y:S01]  /*1710*/  @!P5 MOV R3, 0xc000 ;  /* 0x0000c0000003d802 */ /* 0x004fe20000000f00 */
[----:B--2---:R-:W-:Y:S10]  /*1720*/  @P0 BRA `(.L_x_21) ;  /* 0x00000000000c0947 */ /* 0x004ff40003800000 */
[----:B------:R-:W-:-:S04]  /*1730*/  SHF.L.U32 R4, R17, 0x1f, RZ ;  /* 0x0000001f11047819 */ /* 0x000fc800000006ff */
[----:B------:R-:W2:Y:S02]  /*1740*/  SYNCS.PHASECHK.TRANS64.TRYWAIT P0, [UR33+0x20], R4 ;  /* 0x00002004ff0075a7 */ /* 0x000ea40008001121 */
[----:B--2---:R-:W-:Y:S05]  /*1750*/  @!P0 BRA `(.L_x_22) ;  /* 0x0000006000208947 */ /* 0x004fea0003800000 */
.L_x_21:
[----:B------:R2:W-:Y:S01]  /*1760*/  @!P5 SYNCS.ARRIVE.TRANS64 RZ, [UR33], R3 ;  /* 0x00000003ffffd9a7 */ /* 0x0005e20008000021 */
[----:B------:R-:W-:Y:S04]  /*1770*/  BSSY.RECONVERGENT B0, `(.L_x_23) ;  /* 0x0000003000007945 */ /* 0x000fe80003800200 */
[----:B------:R-:W-:Y:S05]  /*1780*/  @P4 BRA `(.L_x_24) ;  /* 0x0000000000044947 */ /* 0x000fea0003800000 */
[----:B------:R-:W-:Y:S05]  /*1790*/  BPT.TRAP 0x1 ;  /* 0x000000040000795c */ /* 0x000fea0000300000 */
.L_x_24:
[----:B------:R-:W-:Y:S05]  /*17a0*/  BSYNC.RECONVERGENT B0 ;  /* 0x0000000000007941 */ /* 0x000fea0003800200 */
.L_x_23:
[----:B------:R-:W-:Y:S02]  /*17b0*/  UIADD3 UR6, UPT, UPT, UR42, 0x1, URZ ;  /* 0x000000012a067890 */ /* 0x000fe4000fffe0ff */
[----:B------:R-:W-:Y:S02]  /*17c0*/  ULEA UR24, UR42, UR4, 0xf ;  /* 0x000000042a187291 */ /* 0x000fe4000f8e78ff */
[----:B------:R-:W-:Y:S02]  /*17d0*/  UISETP.NE.AND UP0, UPT, UR6, 0x4, UPT ;  /* 0x000000040600788c */ /* 0x000fe4000bf05270 */
[----:B------:R-:W-:Y:S02]  /*17e0*/  UIADD3 UR40, UP1, UPT, UR22, 0x80, URZ ;  /* 0x0000008016287890 */ /* 0x000fe4000ff3e0ff */
[----:B------:R-:W-:Y:S02]  /*17f0*/  USEL UR9, URZ, 0x1, UP0 ;  /* 0x00000001ff097887 */ /* 0x000fe40008000000 */
[----:B------:R-:W-:-:S02]  /*1800*/  USEL UR6, UR6, URZ, UP0 ;  /* 0x000000ff06067287 */ /* 0x000fc40008000000 */
[----:B------:R-:W-:Y:S02]  /*1810*/  USHF.L.U32 UR34, UR21, 0x7, URZ ;  /* 0x0000000715227899 */ /* 0x000fe400080006ff */
[----:B------:R-:W-:Y:S01]  /*1820*/  ULEA UR8, UR6, UR4, 0x3 ;  /* 0x0000000406087291 */ /* 0x000fe2000f8e18ff */
[----:B------:R-:W-:Y:S01]  /*1830*/  LOP3.LUT R17, R17, UR9, RZ, 0x3c, !PT ;  /* 0x0000000911117c12 */ /* 0x000fe2000f8e3cff */
[----:B------:R-:W-:Y:S02]  /*1840*/  UIADD3 UR38, UP0, UPT, UR22, 0x180, URZ ;  /* 0x0000018016267890 */ /* 0x000fe4000ff1e0ff */
[----:B------:R-:W-:Y:S01]  /*1850*/  UIADD3.X UR41, UPT, UPT, URZ, UR23, URZ, UP1, !UPT ;  /* 0x00000017ff297290 */ /* 0x000fe20008ffe4ff */
[----:B-1----:R-:W-:Y:S01]  /*1860*/  SHF.L.U32 R2, R17, 0x1f, RZ ;  /* 0x0000001f11027819 */ /* 0x002fe200000006ff */
[----:B------:R-:W-:Y:S02]  /*1870*/  UIADD3 UR32, UPT, UPT, UR24, 0x6400, URZ ;  /* 0x0000640018207890 */ /* 0x000fe4000fffe0ff */
[----:B------:R-:W-:Y:S01]  /*1880*/  UIADD3 UR26, UPT, UPT, UR34, 0x40, URZ ;  /* 0x00000040221a7890 */ /* 0x000fe2000fffe0ff */
[----:B------:R1:W1:Y:S01]  /*1890*/  SYNCS.PHASECHK.TRANS64.TRYWAIT P0, [UR8+0x20], R2 ;  /* 0x00002002ff0075a7 */ /* 0x0002620008001108 */
[----:B------:R-:W-:-:S02]  /*18a0*/  ULEA UR8, UR42, UR4, 0xe ;  /* 0x000000042a087291 */ /* 0x000fc4000f8e70ff */
[----:B------:R-:W-:Y:S02]  /*18b0*/  UIADD3 UR24, UPT, UPT, UR24, 0xa400, URZ ;  /* 0x0000a40018187890 */ /* 0x000fe4000fffe0ff */
[----:B------:R-:W-:Y:S02]  /*18c0*/  UIADD3.X UR39, UPT, UPT, URZ, UR23, URZ, UP0, !UPT ;  /* 0x00000017ff277290 */ /* 0x000fe400087fe4ff */
[----:B------:R-:W-:Y:S02]  /*18d0*/  UIADD3 UR16, UPT, UPT, UR8, 0x26400, URZ ;  /* 0x0002640008107890 */ /* 0x000fe4000fffe0ff */
[----:B------:R-:W-:Y:S01]  /*18e0*/  UIADD3 UR8, UPT, UPT, UR8, 0x28400, URZ ;  /* 0x0002840008087890 */ /* 0x000fe2000fffe0ff */
[----:B------:R-:W-:Y:S01]  /*18f0*/  UMOV UR30, 0x0 ;  /* 0x00000000001e7882 */ /* 0x000fe20000000000 */
[----:B------:R-:W-:Y:S01]  /*1900*/  UMOV UR31, 0x10000000 ;  /* 0x10000000001f7882 */ /* 0x000fe20000000000 */
[----:B------:R-:W-:Y:S01]  /*1910*/  UMOV UR25, UR33 ;  /* 0x0000002100197c82 */ /* 0x000fe20008000000 */
[----:B------:R-:W-:Y:S01]  /*1920*/  UMOV UR27, UR35 ;  /* 0x00000023001b7c82 */ /* 0x000fe20008000000 */
[----:B------:R-:W-:Y:S01]  /*1930*/  UMOV UR28, UR36 ;  /* 0x00000024001c7c82 */ /* 0x000fe20008000000 */
[----:B------:R-:W-:Y:S01]  /*1940*/  UMOV UR17, UR33 ;  /* 0x0000002100117c82 */ /* 0x000fe20008000000 */
[----:B------:R-:W-:Y:S01]  /*1950*/  UMOV UR20, UR36 ;  /* 0x0000002400147c82 */ /* 0x000fe20008000000 */
[----:B------:R-:W-:Y:S01]  /*1960*/  UMOV UR18, UR34 ;  /* 0x0000002200127c82 */ /* 0x000fe20008000000 */
[----:B------:R1:W-:Y:S01]  /*1970*/  UTMALDG.3D [UR32], [UR40], desc[UR30] ;  /* 0x00001e20280075b4 */ /* 0x0003e20008011000 */
[----:B------:R-:W-:Y:S01]  /*1980*/  UMOV UR11, UR19 ;  /* 0x00000013000b7c82 */ /* 0x000fe20008000000 */
[----:B------:R-:W-:Y:S01]  /*1990*/  UMOV UR12, UR36 ;  /* 0x00000024000c7c82 */ /* 0x000fe20008000000 */
[----:B------:R-:W-:Y:S01]  /*19a0*/  UMOV UR9, UR33 ;  /* 0x0000002100097c82 */ /* 0x000fe20008000000 */
[----:B------:R-:W-:Y:S01]  /*19b0*/  UMOV UR10, UR26 ;  /* 0x0000001a000a7c82 */ /* 0x000fe20008000000 */
[----:B------:R-:W-:Y:S01]  /*19c0*/  UIADD3 UR21, UPT, UPT, UR21, 0x1, URZ ;  /* 0x0000000115157890 */ /* 0x000fe2000fffe0ff */
[----:B------:R-:W-:Y:S01]  /*19d0*/  UMOV UR29, UR5 ;  /* 0x00000005001d7c82 */ /* 0x000fe20008000000 */
[----:B------:R1:W-:Y:S02]  /*19e0*/  UTMALDG.3D [UR24], [UR40], desc[UR30] ;  /* 0x00001e18280075b4 */ /* 0x0003e40008011000 */
[----:B------:R-:W-:Y:S01]  /*19f0*/  UISETP.NE.AND UP0, UPT, UR21, UR5, UPT ;  /* 0x000000051500728c */ /* 0x000fe2000bf05270 */
[----:B------:R-:W-:Y:S01]  /*1a00*/  UMOV UR42, UR6 ;  /* 0x00000006002a7c82 */ /* 0x000fe20008000000 */
[----:B------:R1:W-:Y:S01]  /*1a10*/  UTMALDG.3D [UR16], [UR38], desc[UR30] ;  /* 0x00001e10260075b4 */ /* 0x0003e20008011000 */
[----:B------:R1:W-:Y:S06]  /*1a20*/  UTMALDG.3D [UR8], [UR38], desc[UR30] ;  /* 0x00001e08260075b4 */ /* 0x0003ec0008011000 */
[----:B------:R-:W-:Y:S05]  /*1a30*/  BRA.U UP0, `(.L_x_25) ;  /* 0xfffffffd00307547 */ /* 0x000fea000b83ffff */
.L_x_20:
[----:B-1----:R-:W-:Y:S01]  /*1a40*/  ULEA UR8, UR6, UR4, 0x3 ;  /* 0x0000000406087291 */ /* 0x002fe2000f8e18ff */
[----:B------:R-:W-:Y:S01]  /*1a50*/  SHF.L.U32 R2, R17, 0x1f, RZ ;  /* 0x0000001f11027819 */ /* 0x000fe200000006ff */
[----:B------:R-:W-:Y:S01]  /*1a60*/  @!P1 SYNCS.ARRIVE.TRANS64.A1T0 RZ, [UR4+0x78], RZ ;  /* 0x000078ffffff99a7 */ /* 0x000fe20008100004 */
[----:B------:R-:W-:-:S06]  /*1a70*/  UISETP.GT.AND UP0, UPT, UR15, UR14, UPT ;  /* 0x0000000e0f00728c */ /* 0x000fcc000bf04270 */
[----:B--2---:R1:W2:Y:S03]  /*1a80*/  SYNCS.PHASECHK.TRANS64.TRYWAIT P0, [UR8+0x20], R2 ;  /* 0x00002002ff0075a7 */ /* 0x0042a60008001108 */
[----:B------:R-:W-:Y:S05]  /*1a90*/  BRA.U !UP0, `(.L_x_26) ;  /* 0x0000000108d47547 */ /* 0x000fea000b800000 */
[----:B------:R-:W-:Y:S01]  /*1aa0*/  UIADD3 UR21, UPT, UPT, UR7, UR29, URZ ;  /* 0x0000001d07157290 */ /* 0x000fe2000fffe0ff */
[----:B------:R-:W-:-:S11]  /*1ab0*/  UMOV UR42, UR6 ;  /* 0x00000006002a7c82 */ /* 0x000fd60008000000 */
.L_x_31:
[----:B-1----:R-:W-:Y:S01]  /*1ac0*/  ULEA UR33, UR42, UR4, 0x3 ;  /* 0x000000042a217291 */ /* 0x002fe2000f8e18ff */
[----:B--2---:R-:W-:Y:S01]  /*1ad0*/  @!P5 MOV R3, 0xc000 ;  /* 0x0000c0000003d802 */ /* 0x004fe20000000f00 */
[----:B--2---:R-:W-:Y:S10]  /*1ae0*/  @P0 BRA `(.L_x_27) ;  /* 0x00000000000c0947 */ /* 0x004ff40003800000 */
[----:B------:R-:W-:-:S04]  /*1af0*/  SHF.L.U32 R4, R17, 0x1f, RZ ;  /* 0x0000001f11047819 */ /* 0x000fc800000006ff */
[----:B------:R-:W2:Y:S02]  /*1b00*/  SYNCS.PHASECHK.TRANS64.TRYWAIT P0, [UR33+0x20], R4 ;  /* 0x00002004ff0075a7 */ /* 0x000ea40008001121 */
[----:B--2---:R-:W-:Y:S05]  /*1b10*/  @!P0 BRA `(.L_x_28) ;  /* 0x0000005c00488947 */ /* 0x004fea0003800000 */
.L_x_27:
[----:B------:R2:W-:Y:S01]  /*1b20*/  @!P5 SYNCS.ARRIVE.TRANS64 RZ, [UR33], R3 ;  /* 0x00000003ffffd9a7 */ /* 0x0005e20008000021 */
[----:B------:R-:W-:Y:S04]  /*1b30*/  BSSY.RECONVERGENT B0, `(.L_x_29) ;  /* 0x0000003000007945 */ /* 0x000fe80003800200 */
[----:B------:R-:W-:Y:S05]  /*1b40*/  @P4 BRA `(.L_x_30) ;  /* 0x0000000000044947 */ /* 0x000fea0003800000 */
[----:B------:R-:W-:Y:S05]  /*1b50*/  BPT.TRAP 0x1 ;  /* 0x000000040000795c */ /* 0x000fea0000300000 */
.L_x_30:
[----:B------:R-:W-:Y:S05]  /*1b60*/  BSYNC.RECONVERGENT B0 ;  /* 0x0000000000007941 */ /* 0x000fea0003800200 */
.L_x_29:
        /* <DEDUP_REMOVED lines=32> */
[----:B------:R-:W-:Y:S01]  /*1d70*/  UMOV UR10, UR26 ;  /* 0x0000001a000a7c82 */ /* 0x000fe20008000000 */
[----:B------:R-:W-:Y:S01]  /*1d80*/  UIADD3 UR29, UPT, UPT, UR29, 0x1, URZ ;  /* 0x000000011d1d7890 */ /* 0x000fe2000fffe0ff */
[----:B------:R1:W-:Y:S01]  /*1d90*/  UTMALDG.3D [UR24], [UR40], desc[UR30] ;  /* 0x00001e18280075b4 */ /* 0x0003e20008011000 */
[----:B------:R-:W-:-:S02]  /*1da0*/  UMOV UR42, UR6 ;  /* 0x00000006002a7c82 */ /* 0x000fc40008000000 */
[----:B------:R-:W-:Y:S01]  /*1db0*/  UISETP.NE.AND UP0, UPT, UR29, UR21, UPT ;  /* 0x000000151d00728c */ /* 0x000fe2000bf05270 */
[----:B------:R1:W-:Y:S01]  /*1dc0*/  UTMALDG.3D [UR16], [UR38], desc[UR30] ;  /* 0x00001e10260075b4 */ /* 0x0003e20008011000 */
[----:B------:R1:W-:Y:S07]  /*1dd0*/  UTMALDG.3D [UR8], [UR38], desc[UR30] ;  /* 0x00001e08260075b4 */ /* 0x0003ee0008011000 */
[----:B------:R-:W-:Y:S05]  /*1de0*/  BRA.U UP0, `(.L_x_31) ;  /* 0xfffffffd00347547 */ /* 0x000fea000b83ffff */
.L_x_26:
[C---:B-1----:R-:W-:Y:S01]  /*1df0*/  LEA R2, R16.reuse, UR4, 0x3 ;  /* 0x0000000410027c11 */ /* 0x042fe2000f8e18ff */
[----:B------:R-:W-:Y:S01]  /*1e00*/  NOP ;  /* 0x0000000000007918 */ /* 0x000fe20000000000 */
[----:B--2---:R-:W-:Y:S02]  /*1e10*/  SHF.L.U32 R3, R13, 0x1f, RZ ;  /* 0x0000001f0d037819 */ /* 0x004fe400000006ff */
[----:B------:R-:W-:Y:S02]  /*1e20*/  LEA R4, R16, UR4, 0x4 ;  /* 0x0000000410047c11 */ /* 0x000fe4000f8e20ff */
[----:B------:R-:W1:Y:S02]  /*1e30*/  SYNCS.PHASECHK.TRANS64.TRYWAIT P0, [R2+URZ+0x80], R3 ;  /* 0x00008003020075a7 */ /* 0x000e6400080011ff */
[----:B-1----:R-:W-:Y:S05]  /*1e40*/  @!P0 BRA `(.L_x_32) ;  /* 0x0000005800948947 */ /* 0x002fea0003800000 */
.L_x_118:
[----:B------:R-:W2:Y:S01]  /*1e50*/  LDS.128 R4, [R4+0x110] ;  /* 0x0001100004047984 */ /* 0x000ea20000000c00 */
[----:B---3--:R-:W-:Y:S01]  /*1e60*/  ISETP.GE.AND P0, PT, R40, 0x1, PT ;  /* 0x000000012800780c */ /* 0x008fe20003f06270 */
[----:B-1----:R-:W-:Y:S01]  /*1e70*/  VIADD R2, R2, 0x90 ;  /* 0x0000009002027836 */ /* 0x002fe20000000000 */
[----:B------:R-:W-:Y:S01]  /*1e80*/  @!PT LDS RZ, [RZ] ;  /* 0x00000000fffff984 */ /* 0x000fe20000000800 */
[----:B------:R-:W-:Y:S01]  /*1e90*/  @!PT LDS RZ, [RZ] ;  /* 0x00000000fffff984 */ /* 0x000fe20000000800 */
[----:B------:R-:W-:Y:S01]  /*1ea0*/  @!PT LDS RZ, [RZ] ;  /* 0x00000000fffff984 */ /* 0x000fe20000000800 */
[----:B------:R-:W-:Y:S01]  /*1eb0*/  @!PT LDS RZ, [RZ] ;  /* 0x00000000fffff984 */ /* 0x000fe20000000800 */
[----:B------:R1:W-:Y:S06]  /*1ec0*/  MEMBAR.ALL.CTA ;  /* 0x0000000000007992 */ /* 0x0003ec0000008000 */
[----:B-1----:R-:W1:Y:S01]  /*1ed0*/  FENCE.VIEW.ASYNC.S ;  /* 0x00000000000073c6 */ /* 0x002e620000000000 */
[----:B------:R-:W-:-:S04]  /*1ee0*/  PRMT R2, RZ, 0x654, R2 ;  /* 0x00000654ff027816 */ /* 0x000fc80000000002 */
[----:B-1----:R1:W-:Y:S01]  /*1ef0*/  SYNCS.ARRIVE.TRANS64.RED.A1T0 RZ, [R2+URZ], RZ ;  /* 0x000000ff02ff79a7 */ /* 0x0023e200081004ff */
[----:B--2---:R-:W-:-:S13]  /*1f00*/  LOP3.LUT P2, RZ, R6, 0x1, RZ, 0xc0, !PT ;  /* 0x0000000106ff7812 */ /* 0x004fda000784c0ff */
[----:B------:R-:W-:Y:S01]  /*1f10*/  @P2 SHF.R.U32.HI R3, RZ, 0x10, R5 ;  /* 0x00000010ff032819 */ /* 0x000fe20000011605 */
[----:B------:R-:W-:Y:S01]  /*1f20*/  VOTEU.ANY UP0, P2 ;  /* 0x0000000000ff7886 */ /* 0x000fe20001000100 */
[----:B------:R-:W-:Y:S02]  /*1f30*/  @P2 MOV R10, R4 ;  /* 0x00000004000a2202 */ /* 0x000fe40000000f00 */
[----:B------:R-:W-:Y:S02]  /*1f40*/  @P2 R2UR.BROADCAST UR8, R3 ;  /* 0x00000000030822ca */ /* 0x000fe400008e0000 */
[----:B------:R-:W-:-:S11]  /*1f50*/  @P2 LOP3.LUT R9, R5, 0xffff, RZ, 0xc0, !PT ;  /* 0x0000ffff05092812 */ /* 0x000fd600078ec0ff */
[----:B------:R-:W-:Y:S01]  /*1f60*/  @UP0 UMOV UR36, UR8 ;  /* 0x0000000800240c82 */ /* 0x000fe20008000000 */
[----:B-1----:R-:W-:Y:S05]  /*1f70*/  @!P0 BRA `(.L_x_33) ;  /* 0x0000000000b88947 */ /* 0x002fea0003800000 */
[----:B------:R-:W4:Y:S01]  /*1f80*/  LDC.64 R4, c[0x0][0xb18] ;  /* 0x0002c600ff047b82 */ /* 0x000f220000000a00 */
[----:B------:R-:W-:-:S07]  /*1f90*/  ISETP.NE.AND P3, PT, R40, 0x1, PT ;  /* 0x000000012800780c */ /* 0x000fce0003f65270 */
[----:B------:R-:W1:Y:S08]  /*1fa0*/  LDC.64 R6, c[0x0][0xb10] ;  /* 0x0002c400ff067b82 */ /* 0x000e700000000a00 */
[----:B------:R-:W2:Y:S08]  /*1fb0*/  LDC R14, c[0x0][0xb20] ;  /* 0x0002c800ff0e7b82 */ /* 0x000eb00000000800 */
[----:B------:R-:W3:Y:S01]  /*1fc0*/  LDC R15, c[0x0][0xb0c] ;  /* 0x0002c300ff0f7b82 */ /* 0x000ee20000000800 */
[----:B----4-:R-:W-:Y:S01]  /*1fd0*/  IMAD.HI.U32 R19, R0, R5, RZ ;  /* 0x0000000500137227 */ /* 0x010fe200078e00ff */
[----:B------:R-:W-:-:S03]  /*1fe0*/  ISETP.NE.AND P0, PT, R4, 0x1, PT ;  /* 0x000000010400780c */ /* 0x000fc60003f05270 */
[----:B------:R-:W-:-:S03]  /*1ff0*/  IMAD.HI.U32 R5, R9, R5, RZ ;  /* 0x0000000509057227 */ /* 0x000fc600078e00ff */
[----:B------:R-:W4:Y:S01]  /*2000*/  LDC.64 R2, c[0x0][0xb28] ;  /* 0x0002ca00ff027b82 */ /* 0x000f220000000a00 */
[----:B-1----:R-:W-:-:S04]  /*2010*/  IMAD.HI.U32 R20, R8, R6, RZ ;  /* 0x0000000608147227 */ /* 0x002fc800078e00ff */
[----:B------:R-:W-:Y:S01]  /*2020*/  IMAD.HI.U32 R21, R10, R6, RZ ;  /* 0x000000060a157227 */ /* 0x000fe200078e00ff */
[----:B------:R-:W-:Y:S02]  /*2030*/  SHF.R.U32.HI R20, RZ, R7, R20 ;  /* 0x00000007ff147219 */ /* 0x000fe40000011614 */
[-C--:B--2---:R-:W-:Y:S02]  /*2040*/  SHF.R.U32.HI R19, RZ, R14.reuse, R19 ;  /* 0x0000000eff137219 */ /* 0x084fe40000011613 */
[----:B------:R-:W-:Y:S02]  /*2050*/  SHF.R.U32.HI R5, RZ, R14, R5 ;  /* 0x0000000eff057219 */ /* 0x000fe40000011605 */
[----:B------:R-:W-:Y:S02]  /*2060*/  SEL R19, R0, R19, !P0 ;  /* 0x0000001300137207 */ /* 0x000fe40004000000 */
[----:B------:R-:W-:Y:S02]  /*2070*/  SHF.R.U32.HI R21, RZ, R7, R21 ;  /* 0x00000007ff157219 */ /* 0x000fe40000011615 */
[----:B---3--:R-:W-:-:S02]  /*2080*/  ISETP.NE.AND P1, PT, R15, 0x1, PT ;  /* 0x000000010f00780c */ /* 0x008fc40003f25270 */
[----:B------:R-:W-:Y:S02]  /*2090*/  SEL R5, R9, R5, !P0 ;  /* 0x0000000509057207 */ /* 0x000fe40004000000 */
[----:B------:R-:W-:Y:S02]  /*20a0*/  SEL R20, R8, R20, !P1 ;  /* 0x0000001408147207 */ /* 0x000fe40004800000 */
[----:B------:R-:W-:Y:S01]  /*20b0*/  SEL R21, R10, R21, !P1 ;  /* 0x000000150a157207 */ /* 0x000fe20004800000 */
[----:B----4-:R-:W-:-:S04]  /*20c0*/  IMAD.HI.U32 R18, R19, R2, RZ ;  /* 0x0000000213127227 */ /* 0x010fc800078e00ff */
        /* <DEDUP_REMOVED lines=10> */
[----:B------:R-:W-:-:S04]  /*2170*/  @!P0 IMAD.HI.U32 R7, R21, R2, RZ ;  /* 0x0000000215078227 */ /* 0x000fc800078e00ff */
[----:B------:R-:W-:Y:S01]  /*2180*/  IMAD.MOV R2, RZ, RZ, -R6 ;  /* 0x000000ffff027224 */ /* 0x000fe200078e0a06 */
[----:B------:R-:W-:Y:S02]  /*2190*/  @!P0 SHF.R.U32.HI R3, RZ, R3, R7 ;  /* 0x00000003ff038219 */ /* 0x000fe40000011607 */
[----:B------:R-:W-:Y:S01]  /*21a0*/  IADD3 R7, PT, PT, -R5, RZ, RZ ;  /* 0x000000ff05077210 */ /* 0x000fe20007ffe1ff */
[----:B------:R-:W-:Y:S01]  /*21b0*/  IMAD R2, R40, R2, R5 ;  /* 0x0000000228027224 */ /* 0x000fe200078e0205 */
        /* <DEDUP_REMOVED lines=10> */
.L_x_33:
[----:B------:R-:W1:Y:S02]  /*2260*/  LDCU UR8, c[0x0][0xb30] ;  /* 0x00016600ff0877ac */ /* 0x000e640008000800 */
[----:B-1----:R-:W-:-:S09]  /*2270*/  UISETP.NE.AND UP0, UPT, UR8, 0x1, UPT ;  /* 0x000000010800788c */ /* 0x002fd2000bf05270 */
[----:B------:R-:W-:Y:S05]  /*2280*/  BRA.U UP0, `(.L_x_34) ;  /* 0x0000000100407547 */ /* 0x000fea000b800000 */
[----:B------:R-:W1:Y:S08]  /*2290*/  LDC.64 R4, c[0x0][0xb10] ;  /* 0x0002c400ff047b82 */ /* 0x000e700000000a00 */
[----:B------:R-:W2:Y:S08]  /*22a0*/  LDC.64 R2, c[0x0][0xb18] ;  /* 0x0002c600ff027b82 */ /* 0x000eb00000000a00 */
[----:B------:R-:W3:Y:S08]  /*22b0*/  LDC R6, c[0x0][0xb20] ;  /* 0x0002c800ff067b82 */ /* 0x000ef00000000800 */
[----:B------:R-:W4:Y:S01]  /*22c0*/  LDC R7, c[0x0][0xb0c] ;  /* 0x0002c300ff077b82 */ /* 0x000f220000000800 */
[----:B-1----:R-:W-:-:S05]  /*22d0*/  IMAD.HI.U32 R4, R10, R4, RZ ;  /* 0x000000040a047227 */ /* 0x002fca00078e00ff */
[----:B------:R-:W-:Y:S01]  /*22e0*/  SHF.R.U32.HI R4, RZ, R5, R4 ;  /* 0x00000005ff047219 */ /* 0x000fe20000011604 */
[----:B--2---:R-:W-:Y:S01]  /*22f0*/  IMAD.HI.U32 R3, R9, R3, RZ ;  /* 0x0000000309037227 */ /* 0x004fe200078e00ff */
[----:B------:R-:W-:-:S04]  /*2300*/  ISETP.NE.AND P0, PT, R2, 0x1, PT ;  /* 0x000000010200780c */ /* 0x000fc80003f05270 */
[----:B---3--:R-:W-:-:S04]  /*2310*/  SHF.R.U32.HI R3, RZ, R6, R3 ;  /* 0x00000006ff037219 */ /* 0x008fc80000011603 */
[----:B------:R-:W-:Y:S02]  /*2320*/  SEL R3, R9, R3, !P0 ;  /* 0x0000000309037207 */ /* 0x000fe40004000000 */
[----:B----4-:R-:W-:-:S04]  /*2330*/  ISETP.NE.AND P1, PT, R7, 0x1, PT ;  /* 0x000000010700780c */ /* 0x010fc80003f25270 */
[----:B------:R-:W-:-:S05]  /*2340*/  SEL R4, R10, R4, !P1 ;  /* 0x000000040a047207 */ /* 0x000fca0004800000 */
[----:B------:R-:W-:Y:S02]  /*2350*/  IMAD.IADD R5, R3, 0x1, -R4 ;  /* 0x0000000103057824 */ /* 0x000fe400078e0a04 */
[----:B------:R-:W-:Y:S02]  /*2360*/  IMAD.IADD R3, R4, 0x1, -R3 ;  /* 0x0000000104037824 */ /* 0x000fe400078e0a03 */
[----:B------:R-:W-:Y:S02]  /*2370*/  IMAD R10, R5, R7, R10 ;  /* 0x00000007050a7224 */ /* 0x000fe400078e020a */
[----:B------:R-:W-:-:S07]  /*2380*/  IMAD R9, R3, R2, R9 ;  /* 0x0000000203097224 */ /* 0x000fce00078e0209 */
.L_x_34:
[----:B------:R-:W-:Y:S01]  /*2390*/  VIADD R16, R16, 0x1 ;  /* 0x0000000110107836 */ /* 0x000fe20000000000 */
[----:B------:R-:W-:Y:S01]  /*23a0*/  PLOP3.LUT P1, PT, PT, PT, PT, 0x80, 0x8 ;  /* 0x000000000008781c */ /* 0x000fe20003f2f070 */
[----:B------:R-:W-:Y:S02]  /*23b0*/  IMAD.IADD R15, R10, 0x1, R87 ;  /* 0x000000010a0f7824 */ /* 0x000fe400078e0257 */
[----:B------:R-:W-:Y:S01]  /*23c0*/  IMAD.IADD R14, R9, 0x1, R86 ;  /* 0x00000001090e7824 */ /* 0x000fe200078e0256 */
[----:B------:R-:W-:-:S04]  /*23d0*/  ISETP.NE.AND P0, PT, R16, 0x2, PT ;  /* 0x000000021000780c */ /* 0x000fc80003f05270 */
[----:B------:R-:W-:Y:S02]  /*23e0*/  SEL R2, RZ, 0x1, P0 ;  /* 0x00000001ff027807 */ /* 0x000fe40000000000 */
[----:B------:R-:W-:Y:S02]  /*23f0*/  SEL R16, R16, RZ, P0 ;  /* 0x000000ff10107207 */ /* 0x000fe40000000000 */
[----:B------:R-:W-:Y:S01]  /*2400*/  LOP3.LUT R13, R13, R2, RZ, 0x3c, !PT ;  /* 0x000000020d0d7212 */ /* 0x000fe200078e3cff */
[----:B------:R-:W-:Y:S06]  /*2410*/  @P2 BRA `(.L_x_35) ;  /* 0xfffffff000402947 */ /* 0x000fec000383ffff */
[----:B------:R-:W-:Y:S01]  /*2420*/  UIADD3 UR4, UPT, UPT, UR4, 0x20, URZ ;  /* 0x0000002004047890 */ /* 0x000fe2000fffe0ff */
[----:B------:R-:W-:-:S03]  /*2430*/  SHF.L.U32 R2, R17, 0x1f, RZ ;  /* 0x0000001f11027819 */ /* 0x000fc600000006ff */
[----:B------:R-:W-:-:S09]  /*2440*/  ULEA UR5, UR6, UR4, 0x3 ;  /* 0x0000000406057291 */ /* 0x000fd2000f8e18ff */
[----:B------:R-:W1:Y:S02]  /*2450*/  SYNCS.PHASECHK.TRANS64.TRYWAIT P0, [UR5], R2 ;  /* 0x00000002ff0075a7 */ /* 0x000e640008001105 */
[----:B-1----:R-:W-:Y:S05]  /*2460*/  @!P0 BRA `(.L_x_36) ;  /* 0x0000005400208947 */ /* 0x002fea0003800000 */
.L_x_120:
[----:B------:R-:W-:-:S04]  /*2470*/  UIADD3 UR6, UPT, UPT, UR6, 0x1, URZ ;  /* 0x0000000106067890 */ /* 0x000fc8000fffe0ff */
[----:B------:R-:W-:-:S04]  /*2480*/  UISETP.NE.AND UP0, UPT, UR6, 0x4, UPT ;  /* 0x000000040600788c */ /* 0x000fc8000bf05270 */
[----:B------:R-:W-:Y:S02]  /*2490*/  USEL UR7, URZ, 0x1, UP0 ;  /* 0x00000001ff077887 */ /* 0x000fe40008000000 */
[----:B------:R-:W-:-:S04]  /*24a0*/  USEL UR6, UR6, URZ, UP0 ;  /* 0x000000ff06067287 */ /* 0x000fc80008000000 */
[----:B------:R-:W-:Y:S01]  /*24b0*/  ULEA UR5, UR6, UR4, 0x3 ;  /* 0x0000000406057291 */ /* 0x000fe2000f8e18ff */
[----:B-1----:R-:W-:-:S04]  /*24c0*/  LOP3.LUT R2, R17, UR7, RZ, 0x3c, !PT ;  /* 0x0000000711027c12 */ /* 0x002fc8000f8e3cff */
[----:B------:R-:W-:-:S04]  /*24d0*/  SHF.L.U32 R3, R2, 0x1f, RZ ;  /* 0x0000001f02037819 */ /* 0x000fc800000006ff */
[----:B------:R-:W1:Y:S02]  /*24e0*/  SYNCS.PHASECHK.TRANS64.TRYWAIT P0, [UR5], R3 ;  /* 0x00000003ff0075a7 */ /* 0x000e640008001105 */
[----:B-1----:R-:W-:Y:S05]  /*24f0*/  @!P0 BRA `(.L_x_37) ;  /* 0x0000005400148947 */ /* 0x002fea0003800000 */
.L_x_122:
[----:B------:R-:W-:-:S04]  /*2500*/  UIADD3 UR6, UPT, UPT, UR6, 0x1, URZ ;  /* 0x0000000106067890 */ /* 0x000fc8000fffe0ff */
[----:B------:R-:W-:-:S04]  /*2510*/  UISETP.NE.AND UP0, UPT, UR6, 0x4, UPT ;  /* 0x000000040600788c */ /* 0x000fc8000bf05270 */
[----:B------:R-:W-:Y:S02]  /*2520*/  USEL UR7, URZ, 0x1, UP0 ;  /* 0x00000001ff077887 */ /* 0x000fe40008000000 */
[----:B------:R-:W-:-:S04]  /*2530*/  USEL UR6, UR6, URZ, UP0 ;  /* 0x000000ff06067287 */ /* 0x000fc80008000000 */
[----:B------:R-:W-:Y:S01]  /*2540*/  ULEA UR5, UR6, UR4, 0x3 ;  /* 0x0000000406057291 */ /* 0x000fe2000f8e18ff */
[----:B------:R-:W-:-:S04]  /*2550*/  LOP3.LUT R2, R2, UR7, RZ, 0x3c, !PT ;  /* 0x0000000702027c12 */ /* 0x000fc8000f8e3cff */
[----:B-1----:R-:W-:-:S04]  /*2560*/  SHF.L.U32 R3, R2, 0x1f, RZ ;  /* 0x0000001f02037819 */ /* 0x002fc800000006ff */
[----:B------:R-:W1:Y:S02]  /*2570*/  SYNCS.PHASECHK.TRANS64.TRYWAIT P0, [UR5], R3 ;  /* 0x00000003ff0075a7 */ /* 0x000e640008001105 */
[----:B-1----:R-:W-:Y:S05]  /*2580*/  @!P0 BRA `(.L_x_38) ;  /* 0x0000005400088947 */ /* 0x002fea0003800000 */
.L_x_124:
[----:B------:R-:W-:-:S04]  /*2590*/  UIADD3 UR6, UPT, UPT, UR6, 0x1, URZ ;  /* 0x0000000106067890 */ /* 0x000fc8000fffe0ff */
[----:B------:R-:W-:-:S04]  /*25a0*/  UISETP.NE.AND UP0, UPT, UR6, 0x4, UPT ;  /* 0x000000040600788c */ /* 0x000fc8000bf05270 */
[----:B------:R-:W-:Y:S02]  /*25b0*/  USEL UR5, URZ, 0x1, UP0 ;  /* 0x00000001ff057887 */ /* 0x000fe40008000000 */
[----:B------:R-:W-:-:S04]  /*25c0*/  USEL UR6, UR6, URZ, UP0 ;  /* 0x000000ff06067287 */ /* 0x000fc80008000000 */
[----:B------:R-:W-:Y:S01]  /*25d0*/  ULEA UR6, UR6, UR4, 0x3 ;  /* 0x0000000406067291 */ /* 0x000fe2000f8e18ff */
[----:B------:R-:W-:-:S04]  /*25e0*/  LOP3.LUT R2, R2, UR5, RZ, 0x3c, !PT ;  /* 0x0000000502027c12 */ /* 0x000fc8000f8e3cff */
[----:B------:R-:W-:Y:S01]  /*25f0*/  SHF.L.U32 R2, R2, 0x1f, RZ ;  /* 0x0000001f02027819 */ /* 0x000fe200000006ff */
[----:B-1--4-:R-:W-:-:S07]  /*2600*/  IMAD.U32 R0, RZ, RZ, UR6 ;  /* 0x00000006ff007e24 */ /* 0x012fce000f8e00ff */
.L_x_39:
[----:B-1----:R1:W2:Y:S02]  /*2610*/  SYNCS.PHASECHK.TRANS64.TRYWAIT P0, [R0+URZ], R2 ;  /* 0x00000002000075a7 */ /* 0x0022a400080011ff */
[----:B--2---:R-:W-:Y:S05]  /*2620*/  @!P0 NANOSLEEP.SYNCS 0x989680 ;  /* 0x009896800000895d */ /* 0x004fea0003900000 */
[----:B------:R-:W2:Y:S02]  /*2630*/  @!P0 SYNCS.PHASECHK.TRANS64 P0, [R0+URZ], R2 ;  /* 0x00000002000085a7 */ /* 0x000ea400080010ff */
[----:B--2---:R-:W-:Y:S05]  /*2640*/  @P0 EXIT ;  /* 0x000000000000094d */ /* 0x004fea0003800000 */
[----:B------:R-:W-:Y:S05]  /*2650*/  BRA `(.L_x_39) ;  /* 0xfffffffc00ec7947 */ /* 0x000fea000383ffff */
.L_x_17:
[----:B------:R-:W-:-:S04]  /*2660*/  UISETP.NE.AND UP1, UPT, UR37, URZ, UPT ;  /* 0x000000ff2500728c */ /* 0x000fc8000bf25270 */
[----:B------:R-:W-:-:S09]  /*2670*/  UISETP.NE.OR UP1, UPT, UR8, 0x1, UP1 ;  /* 0x000000010800788c */ /* 0x000fd20008f25670 */
[----:B------:R-:W-:Y:S05]  /*2680*/  BRA.U UP1, `(.L_x_40) ;  /* 0x0000000501487547 */ /* 0x000fea000b800000 */
[----:B------:R-:W-:Y:S01]  /*2690*/  ISETP.NE.AND P2, PT, R2, RZ, PT ;  /* 0x000000ff0200720c */ /* 0x000fe20003f45270 */
[----:B------:R-:W-:Y:S01]  /*26a0*/  IMAD.MOV.U32 R12, RZ, RZ, 0x1 ;  /* 0x00000001ff0c7424 */ /* 0x000fe200078e00ff */
[----:B------:R-:W-:Y:S02]  /*26b0*/  CS2R R10, SRZ ;  /* 0x00000000000a7805 */ /* 0x000fe4000001ff00 */
[----:B------:R-:W-:Y:S01]  /*26c0*/  CS2R R8, SRZ ;  /* 0x0000000000087805 */ /* 0x000fe2000001ff00 */
[----:B------:R-:W-:Y:S01]  /*26d0*/  UMOV UR4, 0x400 ;  /* 0x0000040000047882 */ /* 0x000fe20000000000 */
[----:B------:R-:W-:Y:S01]  /*26e0*/  UMOV UR6, URZ ;  /* 0x000000ff00067c82 */ /* 0x000fe20008000000 */
[----:B------:R-:W-:-:S12]  /*26f0*/  ULEA UR37, UR37, UR4, 0x18 ;  /* 0x0000000425257291 */ /* 0x000fd8000f8ec0ff */
.L_x_44:
[----:B------:R-:W-:Y:S02]  /*2700*/  LEA R0, R8, UR37, 0x3 ;  /* 0x0000002508007c11 */ /* 0x000fe4000f8e18ff */
[----:B------:R-:W-:-:S03]  /*2710*/  SHF.L.U32 R4, R9, 0x1f, RZ ;  /* 0x0000001f09047819 */ /* 0x000fc600000006ff */
[----:B------:R-:W-:Y:S01]  /*2720*/  VIADD R5, R0, 0xf0 ;  /* 0x000000f000057836 */ /* 0x000fe20000000000 */
[----:B------:R-:W1:Y:S02]  /*2730*/  SYNCS.PHASECHK.TRANS64.TRYWAIT P0, [R0+URZ+0xe0], R4 ;  /* 0x0000e004000075a7 */ /* 0x000e6400080011ff */
[----:B-1----:R-:W-:Y:S05]  /*2740*/  @!P0 BRA `(.L_x_41) ;  /* 0x0000005000b08947 */ /* 0x002fea0003800000 */
.L_x_125:
[----:B------:R-:W-:Y:S01]  /*2750*/  ULEA UR5, UR6, UR37, 0x3 ;  /* 0x0000002506057291 */ /* 0x000fe2000f8e18ff */
[----:B-1----:R-:W-:Y:S01]  /*2760*/  PRMT R0, RZ, 0x654, R5 ;  /* 0x00000654ff007816 */ /* 0x002fe20000000005 */
[----:B------:R-:W-:Y:S01]  /*2770*/  @!P2 IMAD.MOV.U32 R4, RZ, RZ, 0x10 ;  /* 0x00000010ff04a424 */ /* 0x000fe200078e00ff */
[----:B------:R-:W-:Y:S01]  /*2780*/  SHF.L.U32 R5, R12, 0x1f, RZ ;  /* 0x0000001f0c057819 */ /* 0x000fe200000006ff */
[----:B------:R-:W-:Y:S01]  /*2790*/  UIADD3 UR4, UPT, UPT, UR5, 0x80, URZ ;  /* 0x0000008005047890 */ /* 0x000fe2000fffe0ff */
[----:B------:R1:W-:Y:S05]  /*27a0*/  SYNCS.ARRIVE.TRANS64.RED.A1T0 RZ, [R0+URZ], RZ ;  /* 0x000000ff00ff79a7 */ /* 0x0003ea00081004ff */
[----:B------:R-:W-:Y:S01]  /*27b0*/  IMAD.U32 R6, RZ, RZ, UR4 ;  /* 0x00000004ff067e24 */ /* 0x000fe2000f8e00ff */
[----:B------:R-:W2:Y:S04]  /*27c0*/  SYNCS.PHASECHK.TRANS64.TRYWAIT P0, [UR5+0x90], R5 ;  /* 0x00009005ff0075a7 */ /* 0x000ea80008001105 */
[----:B------:R-:W-:Y:S01]  /*27d0*/  PRMT R6, R2, 0x654, R6 ;  /* 0x0000065402067816 */ /* 0x000fe20000000006 */
[----:B-12---:R-:W-:Y:S06]  /*27e0*/  @!P0 BRA `(.L_x_42) ;  /* 0x00000050009c8947 */ /* 0x006fec0003800000 */
.L_x_127:
[----:B------:R-:W-:Y:S01]  /*27f0*/  ULEA UR4, UR6, UR37, 0x4 ;  /* 0x0000002506047291 */ /* 0x000fe2000f8e20ff */
[----:B------:R-:W-:Y:S01]  /*2800*/  SEL R3, R6, R3, !P2 ;  /* 0x0000000306037207 */ /* 0x000fe20005000000 */
[----:B------:R-:W-:Y:S01]  /*2810*/  UIADD3 UR5, UPT, UPT, UR5, 0x80, URZ ;  /* 0x0000008005057890 */ /* 0x000fe2000fffe0ff */
[----:B-1----:R-:W-:Y:S01]  /*2820*/  LEA R0, R11, UR37, 0x3 ;  /* 0x000000250b007c11 */ /* 0x002fe2000f8e18ff */
[----:B------:R-:W-:Y:S01]  /*2830*/  UIADD3 UR4, UPT, UPT, UR4, 0x110, URZ ;  /* 0x0000011004047890 */ /* 0x000fe2000fffe0ff */
[----:B------:R1:W-:Y:S01]  /*2840*/  @!P2 SYNCS.ARRIVE.TRANS64.RED RZ, [R3+URZ], R4 ;  /* 0x0000000403ffa9a7 */ /* 0x0003e200080004ff */
[----:B------:R-:W-:Y:S01]  /*2850*/  UIADD3 UR6, UPT, UPT, UR6, 0x1, URZ ;  /* 0x0000000106067890 */ /* 0x000fe2000fffe0ff */
[----:B------:R-:W-:-:S03]  /*2860*/  VIADD R8, R8, 0x1 ;  /* 0x0000000108087836 */ /* 0x000fc60000000000 */
[----:B------:R-:W-:Y:S02]  /*2870*/  UISETP.NE.AND UP0, UPT, UR6, 0x2, UPT ;  /* 0x000000020600788c */ /* 0x000fe4000bf05270 */
[----:B------:R-:W-:Y:S01]  /*2880*/  ISETP.NE.AND P0, PT, R8, 0x2, PT ;  /* 0x000000020800780c */ /* 0x000fe20003f05270 */
[----:B------:R-:W-:Y:S06]  /*2890*/  UGETNEXTWORKID.BROADCAST [UR4], [UR5] ;  /* 0x00000000040073ca */ /* 0x000fec0008000100 */
[----:B------:R-:W-:Y:S02]  /*28a0*/  USEL UR4, URZ, 0x1, UP0 ;  /* 0x00000001ff047887 */ /* 0x000fe40008000000 */
[----:B------:R-:W-:-:S04]  /*28b0*/  USEL UR6, UR6, URZ, UP0 ;  /* 0x000000ff06067287 */ /* 0x000fc80008000000 */
[----:B------:R-:W-:Y:S02]  /*28c0*/  LOP3.LUT R12, R12, UR4, RZ, 0x3c, !PT ;  /* 0x000000040c0c7c12 */ /* 0x000fe4000f8e3cff */
[----:B-1----:R-:W-:-:S04]  /*28d0*/  SHF.L.U32 R4, R10, 0x1f, RZ ;  /* 0x0000001f0a047819 */ /* 0x002fc800000006ff */
[----:B------:R-:W1:Y:S02]  /*28e0*/  SYNCS.PHASECHK.TRANS64.TRYWAIT P1, [R0+URZ+0x80], R4 ;  /* 0x00008004000075a7 */ /* 0x000e6400080211ff */
[----:B-1----:R-:W-:Y:S05]  /*28f0*/  @!P1 BRA `(.L_x_43) ;  /* 0x0000005000709947 */ /* 0x002fea0003800000 */
.L_x_128:
[C---:B-1----:R-:W-:Y:S01]  /*2900*/  LEA R4, R11.reuse, UR37, 0x4 ;  /* 0x000000250b047c11 */ /* 0x042fe2000f8e20ff */
[----:B------:R-:W-:Y:S01]  /*2910*/  VIADD R0, R0, 0x90 ;  /* 0x0000009000007836 */ /* 0x000fe20000000000 */
[----:B------:R-:W-:Y:S01]  /*2920*/  SEL R8, R8, RZ, P0 ;  /* 0x000000ff08087207 */ /* 0x000fe20000000000 */
[----:B------:R-:W-:-:S03]  /*2930*/  VIADD R11, R11, 0x1 ;  /* 0x000000010b0b7836 */ /* 0x000fc60000000000 */
[----:B------:R-:W1:Y:S01]  /*2940*/  LDS.128 R4, [R4+0x110] ;  /* 0x0001100004047984 */ /* 0x000e620000000c00 */
[----:B------:R-:W-:Y:S02]  /*2950*/  PRMT R0, RZ, 0x654, R0 ;  /* 0x00000654ff007816 */ /* 0x000fe40000000000 */
[C---:B------:R-:W-:Y:S01]  /*2960*/  ISETP.NE.AND P1, PT, R11.reuse, 0x2, PT ;  /* 0x000000020b00780c */ /* 0x040fe20003f25270 */
[----:B------:R-:W-:Y:S01]  /*2970*/  @!PT LDS RZ, [RZ] ;  /* 0x00000000fffff984 */ /* 0x000fe20000000800 */
[----:B------:R-:W-:Y:S01]  /*2980*/  @!PT LDS RZ, [RZ] ;  /* 0x00000000fffff984 */ /* 0x000fe20000000800 */
[----:B------:R-:W-:Y:S01]  /*2990*/  @!PT LDS RZ, [RZ] ;  /* 0x00000000fffff984 */ /* 0x000fe20000000800 */
[----:B------:R-:W-:Y:S01]  /*29a0*/  @!PT LDS RZ, [RZ] ;  /* 0x00000000fffff984 */ /* 0x000fe20000000800 */
[----:B------:R2:W-:Y:S06]  /*29b0*/  MEMBAR.ALL.CTA ;  /* 0x0000000000007992 */ /* 0x0005ec0000008000 */
[----:B--2---:R-:W2:Y:S01]  /*29c0*/  FENCE.VIEW.ASYNC.S ;  /* 0x00000000000073c6 */ /* 0x004ea20000000000 */
[----:B------:R-:W-:Y:S01]  /*29d0*/  SEL R11, R11, RZ, P1 ;  /* 0x000000ff0b0b7207 */ /* 0x000fe20000800000 */
[----:B--2---:R2:W-:Y:S01]  /*29e0*/  SYNCS.ARRIVE.TRANS64.RED.A1T0 RZ, [R0+URZ], RZ ;  /* 0x000000ff00ff79a7 */ /* 0x0045e200081004ff */
[----:B-1----:R-:W-:-:S02]  /*29f0*/  LOP3.LUT P3, RZ, R6, 0x1, RZ, 0xc0, !PT ;  /* 0x0000000106ff7812 */ /* 0x002fc4000786c0ff */
[----:B------:R-:W-:-:S04]  /*2a00*/  SEL R4, RZ, 0x1, P1 ;  /* 0x00000001ff047807 */ /* 0x000fc80000800000 */
[----:B------:R-:W-:Y:S02]  /*2a10*/  LOP3.LUT R10, R10, R4, RZ, 0x3c, !PT ;  /* 0x000000040a0a7212 */ /* 0x000fe400078e3cff */
[----:B--2---:R-:W-:-:S04]  /*2a20*/  SEL R0, RZ, 0x1, P0 ;  /* 0x00000001ff007807 */ /* 0x004fc80000000000 */
[----:B------:R-:W-:Y:S01]  /*2a30*/  LOP3.LUT R9, R9, R0, RZ, 0x3c, !PT ;  /* 0x0000000009097212 */ /* 0x000fe200078e3cff */
[----:B------:R-:W-:Y:S06]  /*2a40*/  @P3 BRA `(.L_x_44) ;  /* 0xfffffffc002c3947 */ /* 0x000fec000383ffff */
[----:B------:R-:W-:Y:S01]  /*2a50*/  ULEA UR5, UR6, UR37, 0x3 ;  /* 0x0000002506057291 */ /* 0x000fe2000f8e18ff */
[----:B------:R-:W-:-:S08]  /*2a60*/  SHF.L.U32 R2, R12, 0x1f, RZ ;  /* 0x0000001f0c027819 */ /* 0x000fd000000006ff */
[----:B------:R-:W1:Y:S02]  /*2a70*/  SYNCS.PHASECHK.TRANS64 P0, [UR5+0x90], R2 ;  /* 0x00009002ff0075a7 */ /* 0x000e640008001005 */
[----:B-1----:R-:W-:Y:S05]  /*2a80*/  @P0 BRA `(.L_x_45) ;  /* 0x0000000000080947 */ /* 0x002fea0003800000 */
[----:B------:R-:W1:Y:S02]  /*2a90*/  SYNCS.PHASECHK.TRANS64.TRYWAIT P0, [UR5+0x90], R2 ;  /* 0x00009002ff0075a7 */ /* 0x000e640008001105 */
[----:B-1----:R-:W-:Y:S05]  /*2aa0*/  @!P0 BRA `(.L_x_46) ;  /* 0x0000005000188947 */ /* 0x002fea0003800000 */
.L_x_45:
[----:B------:R-:W-:-:S04]  /*2ab0*/  UIADD3 UR4, UPT, UPT, UR6, 0x1, URZ ;  /* 0x0000000106047890 */ /* 0x000fc8000fffe0ff */
[----:B------:R-:W-:-:S04]  /*2ac0*/  UISETP.NE.AND UP0, UPT, UR4, 0x2, UPT ;  /* 0x000000020400788c */ /* 0x000fc8000bf05270 */
[----:B------:R-:W-:Y:S02]  /*2ad0*/  USEL UR7, URZ, 0x1, UP0 ;  /* 0x00000001ff077887 */ /* 0x000fe40008000000 */
[----:B------:R-:W-:-:S04]  /*2ae0*/  USEL UR4, UR4, URZ, UP0 ;  /* 0x000000ff04047287 */ /* 0x000fc80008000000 */
[----:B------:R-:W-:Y:S01]  /*2af0*/  ULEA UR4, UR4, UR37, 0x3 ;  /* 0x0000002504047291 */ /* 0x000fe2000f8e18ff */
[----:B-1----:R-:W-:-:S04]  /*2b00*/  LOP3.LUT R2, R12, UR7, RZ, 0x3c, !PT ;  /* 0x000000070c027c12 */ /* 0x002fc8000f8e3cff */
[----:B------:R-:W-:-:S04]  /*2b10*/  SHF.L.U32 R0, R2, 0x1f, RZ ;  /* 0x0000001f02007819 */ /* 0x000fc800000006ff */
[----:B------:R-:W1:Y:S02]  /*2b20*/  SYNCS.PHASECHK.TRANS64 P0, [UR4+0x90], R0 ;  /* 0x00009000ff0075a7 */ /* 0x000e640008001004 */
[----:B-1----:R-:W-:Y:S05]  /*2b30*/  @P0 EXIT ;  /* 0x000000000000094d */ /* 0x002fea0003800000 */
[----:B------:R-:W-:Y:S02]  /*2b40*/  SHF.L.U32 R2, R2, 0x1f, RZ ;  /* 0x0000001f02027819 */ /* 0x000fe400000006ff */
[----:B------:R-:W-:-:S07]  /*2b50*/  MOV R0, UR4 ;  /* 0x0000000400007c02 */ /* 0x000fce0008000f00 */
.L_x_47:
[----:B-1----:R1:W2:Y:S02]  /*2b60*/  SYNCS.PHASECHK.TRANS64.TRYWAIT P0, [R0+URZ+0x90], R2 ;  /* 0x00009002000075a7 */ /* 0x0022a400080011ff */
[----:B--2---:R-:W-:Y:S05]  /*2b70*/  @!P0 NANOSLEEP.SYNCS 0x989680 ;  /* 0x009896800000895d */ /* 0x004fea0003900000 */
[----:B------:R-:W2:Y:S02]  /*2b80*/  @!P0 SYNCS.PHASECHK.TRANS64 P0, [R0+URZ+0x90], R2 ;  /* 0x00009002000085a7 */ /* 0x000ea400080010ff */
[----:B--2---:R-:W-:Y:S05]  /*2b90*/  @P0 EXIT ;  /* 0x000000000000094d */ /* 0x004fea0003800000 */
[----:B------:R-:W-:Y:S05]  /*2ba0*/  BRA `(.L_x_47) ;  /* 0xfffffffc00ec7947 */ /* 0x000fea000383ffff */
.L_x_40:
[----:B------:R-:W-:-:S09]  /*2bb0*/  UISETP.NE.AND UP1, UPT, UR8, URZ, UPT ;  /* 0x000000ff0800728c */ /* 0x000fd2000bf25270 */
[----:B------:R-:W-:Y:S05]  /*2bc0*/  BRA.U UP1, `(.L_x_48) ;  /* 0x0000001101247547 */ /* 0x000fea000b800000 */
[----:B------:R-:W-:Y:S01]  /*2bd0*/  UMOV UR4, 0x40 ;  /* 0x0000004000047882 */ /* 0x000fe20000000000 */
[----:B------:R-:W-:Y:S01]  /*2be0*/  NOP ;  /* 0x0000000000007918 */ /* 0x000fe20000000000 */
[----:B------:R-:W-:Y:S01]  /*2bf0*/  ULEA UR4, UR37, UR4, 0x18 ;  /* 0x0000000425047291 */ /* 0x000fe2000f8ec0ff */
[----:B------:R-:W-:Y:S02]  /*2c00*/  UMOV UR5, 0x400 ;  /* 0x0000040000057882 */ /* 0x000fe40000000000 */
[----:B------:R-:W-:-:S06]  /*2c10*/  ULEA UR37, UR37, UR5, 0x18 ;  /* 0x0000000525257291 */ /* 0x000fcc000f8ec0ff */
[----:B------:R-:W1:Y:S02]  /*2c20*/  LDS.U8 R0, [UR4+0x1c] ;  /* 0x00001c04ff007984 */ /* 0x000e640008000000 */
[----:B-1----:R-:W-:-:S13]  /*2c30*/  ISETP.NE.AND P0, PT, R0, RZ, PT ;  /* 0x000000ff0000720c */ /* 0x002fda0003f05270 */
[----:B------:R-:W-:Y:S05]  /*2c40*/  @P0 BRA `(.L_x_49) ;  /* 0x0000000000580947 */ /* 0x000fea0003800000 */
[----:B------:R-:W-:-:S13]  /*2c50*/  ELECT P0, URZ, PT ;  /* 0x0000000000ff782f */ /* 0x000fda0003800000 */
[----:B------:R-:W-:Y:S05]  /*2c60*/  @!P0 BRA `(.L_x_50) ;  /* 0x0000000000608947 */ /* 0x000fea0003800000 */
[----:B------:R-:W-:Y:S01]  /*2c70*/  UMOV UR5, 0x10 ;  /* 0x0000001000057882 */ /* 0x000fe20000000000 */
[----:B------:R-:W-:Y:S01]  /*2c80*/  HFMA2 R0, -RZ, RZ, 0, 5.9604644775390625e-08 ;  /* 0x00000001ff007431 */ /* 0x000fe200000001ff */
[----:B------:R-:W-:-:S03]  /*2c90*/  MOV R2, 0xffff ;  /* 0x0000ffff00027802 */ /* 0x000fc60000000f00 */
[----:B------:R-:W-:Y:S04]  /*2ca0*/  DEPBAR.LE SB1, 0x36 ;  /* 0x00009d800000791a */ /* 0x000fe80000000000 */
[----:B------:R-:W1:Y:S02]  /*2cb0*/  UTCATOMSWS.FIND_AND_SET.ALIGN UP0, UR5, UR5 ;  /* 0x00000005000575e3 */ /* 0x000e640008000800 */
[----:B-1----:R-:W-:Y:S01]  /*2cc0*/  MOV R3, UR5 ;  /* 0x0000000500037c02 */ /* 0x002fe20008000f00 */
[----:B------:R-:W-:Y:S06]  /*2cd0*/  BRA.U UP0, `(.L_x_51) ;  /* 0x0000000100187547 */ /* 0x000fec000b800000 */
.L_x_52:
[----:B------:R-:W-:Y:S05]  /*2ce0*/  NANOSLEEP 0x64 ;  /* 0x000000640000795d */ /* 0x000fea0003800000 */
[----:B------:R-:W-:-:S05]  /*2cf0*/  UMOV UR5, 0x10 ;  /* 0x0000001000057882 */ /* 0x000fca0000000000 */
[----:B------:R-:W-:Y:S04]  /*2d00*/  DEPBAR.LE SB1, 0x36 ;  /* 0x00009d800000791a */ /* 0x000fe80000000000 */
[----:B------:R-:W1:Y:S02]  /*2d10*/  UTCATOMSWS.FIND_AND_SET.ALIGN UP0, UR5, UR5 ;  /* 0x00000005000575e3 */ /* 0x000e640008000800 */
[----:B-1----:R-:W-:Y:S01]  /*2d20*/  MOV R3, UR5 ;  /* 0x0000000500037c02 */ /* 0x002fe20008000f00 */
[----:B------:R-:W-:Y:S05]  /*2d30*/  BRA.U !UP0, `(.L_x_52) ;  /* 0xfffffffd08e87547 */ /* 0x000fea000b83ffff */
.L_x_51:
[-C--:B------:R-:W-:Y:S02]  /*2d40*/  SHF.L.U32 R2, R2, R3.reuse, RZ ;  /* 0x0000000302027219 */ /* 0x080fe400000006ff */
[----:B------:R-:W-:Y:S01]  /*2d50*/  SHF.L.U32 R0, R0, R3, RZ ;  /* 0x0000000300007219 */ /* 0x000fe200000006ff */
[----:B------:R-:W-:Y:S02]  /*2d60*/  IMAD.SHL.U32 R3, R3, 0x20, RZ ;  /* 0x0000002003037824 */ /* 0x000fe400078e00ff */
[----:B------:R1:W-:Y:S04]  /*2d70*/  ATOMS.OR RZ, [UR4+0x14], R2 ;  /* 0x00001402ffff798c */ /* 0x0003e8000b000004 */
[----:B------:R1:W-:Y:S04]  /*2d80*/  ATOMS.OR RZ, [UR4+0x18], R0 ;  /* 0x00001800ffff798c */ /* 0x0003e8000b000004 */
[----:B------:R1:W-:Y:S01]  /*2d90*/  STS [UR37+0x130], R3 ;  /* 0x00013003ff007988 */ /* 0x0003e20008000825 */
[----:B------:R-:W-:Y:S05]  /*2da0*/  BRA `(.L_x_50) ;  /* 0x0000000000107947 */ /* 0x000fea0003800000 */
.L_x_49:
[----:B------:R-:W-:Y:S02]  /*2db0*/  MOV R0, 0xffffffff ;  /* 0xffffffff00007802 */ /* 0x000fe40000000f00 */
[----:B------:R-:W-:-:S03]  /*2dc0*/  MOV R2, 0x2df0 ;  /* 0x00002df000027802 */ /* 0x000fc60000000f00 */
[----:B------:R1:W-:Y:S04]  /*2dd0*/  STS [UR37+0x130], R0 ;  /* 0x00013000ff007988 */ /* 0x0003e80008000825 */
[----:B-1-3-5:R-:W-:Y:S05]  /*2de0*/  CALL.REL.NOINC `($__internal_1_$__cuda_sm10x_tcgen05_guardrail_trap_phase_invalid_during_alloc) ;  /* 0x0000005000ec7944 */ /* 0x02afea0003c00000 */
.L_x_50:
[----:B------:R-:W-:Y:S05]  /*2df0*/  WARPSYNC.ALL ;  /* 0x0000000000007948 */ /* 0x000fea0003800000 */
[----:B------:R-:W2:Y:S01]  /*2e00*/  S2UR UR5, SR_CgaCtaId ;  /* 0x00000000000579c3 */ /* 0x000ea20000008800 */
[----:B------:R-:W-:Y:S01]  /*2e10*/  UMOV UR4, 0x400 ;  /* 0x0000040000047882 */ /* 0x000fe20000000000 */
[----:B------:R-:W-:-:S06]  /*2e20*/  NOP ;  /* 0x0000000000007918 */ /* 0x000fcc0000000000 */
[----:B------:R-:W-:Y:S06]  /*2e30*/  BAR.ARV 0x6, 0xa0 ;  /* 0x0182800000007b1d */ /* 0x000fec0000002000 */
[----:B------:R-:W4:Y:S01]  /*2e40*/  LDCU UR7, c[0x0][0x38c] ;  /* 0x00007180ff0777ac */ /* 0x000f220008000800 */
[----:B------:R-:W-:Y:S01]  /*2e50*/  IMAD.MOV.U32 R11, RZ, RZ, 0x1 ;  /* 0x00000001ff0b7424 */ /* 0x000fe200078e00ff */
[----:B------:R-:W-:Y:S01]  /*2e60*/  CS2R R8, SRZ ;  /* 0x0000000000087805 */ /* 0x000fe2000001ff00 */
[----:B------:R-:W-:Y:S01]  /*2e70*/  IMAD.MOV.U32 R10, RZ, RZ, RZ ;  /* 0x000000ffff0a7224 */ /* 0x000fe200078e00ff */
[----:B------:R-:W3:Y:S01]  /*2e80*/  LDCU UR6, c[0x0][0x38c] ;  /* 0x00007180ff0677ac */ /* 0x000ee20008000800 */
[----:B------:R-:W-:Y:S01]  /*2e90*/  UMOV UR15, URZ ;  /* 0x000000ff000f7c82 */ /* 0x000fe20008000000 */
[----:B------:R-:W-:Y:S01]  /*2ea0*/  UMOV UR14, URZ ;  /* 0x000000ff000e7c82 */ /* 0x000fe20008000000 */
[----:B--2---:R-:W-:Y:S01]  /*2eb0*/  ULEA UR5, UR5, UR4, 0x18 ;  /* 0x0000000405057291 */ /* 0x004fe2000f8ec0ff */
[----:B------:R-:W-:Y:S01]  /*2ec0*/  UMOV UR32, 0x0 ;  /* 0x0000000000207882 */ /* 0x000fe20000000000 */
[----:B------:R-:W-:-:S02]  /*2ed0*/  UMOV UR33, 0x8100490 ;  /* 0x0810049000217882 */ /* 0x000fc40000000000 */
[----:B------:R-:W-:Y:S02]  /*2ee0*/  UIADD3 UR9, UPT, UPT, UR5, 0x6400, URZ ;  /* 0x0000640005097890 */ /* 0x000fe4000fffe0ff */
[----:B------:R-:W-:Y:S02]  /*2ef0*/  UIADD3 UR10, UPT, UPT, UR5, 0x26400, URZ ;  /* 0x00026400050a7890 */ /* 0x000fe4000fffe0ff */
[----:B----4-:R-:W-:Y:S01]  /*2f00*/  UIADD3 UR7, UPT, UPT, UR7, 0x7f, URZ ;  /* 0x0000007f07077890 */ /* 0x010fe2000fffe0ff */
[----:B-1----:R-:W1:Y:S01]  /*2f10*/  LDS R0, [UR5+0x130] ;  /* 0x00013005ff007984 */ /* 0x002e620008000800 */
[----:B------:R-:W-:Y:S02]  /*2f20*/  USHF.R.U32.HI UR9, URZ, 0x4, UR9 ;  /* 0x00000004ff097899 */ /* 0x000fe40008011609 */
[----:B------:R-:W-:Y:S02]  /*2f30*/  USHF.R.S32.HI UR4, URZ, 0x1f, UR7 ;  /* 0x0000001fff047899 */ /* 0x000fe40008011407 */
[----:B------:R-:W-:-:S02]  /*2f40*/  USHF.R.U32.HI UR10, URZ, 0x4, UR10 ;  /* 0x00000004ff0a7899 */ /* 0x000fc4000801160a */
[----:B------:R-:W-:Y:S02]  /*2f50*/  ULEA.HI UR4, UR4, UR7, URZ, 0x7 ;  /* 0x0000000704047291 */ /* 0x000fe4000f8f38ff */
[----:B------:R-:W-:Y:S02]  /*2f60*/  ULOP3.LUT UR9, UR9, 0x3fff, URZ, 0xc0, !UPT ;  /* 0x00003fff09097892 */ /* 0x000fe4000f8ec0ff */
[----:B------:R-:W-:Y:S02]  /*2f70*/  USHF.R.S32.HI UR4, URZ, 0x7, UR4 ;  /* 0x00000007ff047899 */ /* 0x000fe40008011404 */
[----:B------:R-:W-:Y:S02]  /*2f80*/  ULOP3.LUT UR10, UR10, 0x3fff, URZ, 0xc0, !UPT ;  /* 0x00003fff0a0a7892 */ /* 0x000fe4000f8ec0ff */
[----:B------:R-:W-:Y:S01]  /*2f90*/  UISETP.LT.AND UP0, UPT, UR4, 0x1, UPT ;  /* 0x000000010400788c */ /* 0x000fe2000bf01270 */
[----:B------:R-:W-:Y:S01]  /*2fa0*/  UMOV UR30, 0x0 ;  /* 0x00000000001e7882 */ /* 0x000fe20000000000 */
[----:B------:R-:W-:-:S02]  /*2fb0*/  UMOV UR31, 0x8100490 ;  /* 0x08100490001f7882 */ /* 0x000fc40000000000 */
[----:B------:R-:W-:Y:S01]  /*2fc0*/  USEL UR8, UR4, 0x1, !UP0 ;  /* 0x0000000104087887 */ /* 0x000fe2000c000000 */
[----:B------:R-:W-:Y:S01]  /*2fd0*/  UMOV UR28, 0x0 ;  /* 0x00000000001c7882 */ /* 0x000fe20000000000 */
[----:B------:R-:W-:Y:S01]  /*2fe0*/  UMOV UR29, 0x8100490 ;  /* 0x08100490001d7882 */ /* 0x000fe20000000000 */
[----:B------:R-:W-:Y:S01]  /*2ff0*/  UMOV UR26, 0x0 ;  /* 0x00000000001a7882 */ /* 0x000fe20000000000 */
[----:B------:R-:W-:Y:S01]  /*3000*/  UMOV UR27, 0x8100490 ;  /* 0x08100490001b7882 */ /* 0x000fe20000000000 */
[----:B------:R-:W-:Y:S01]  /*3010*/  UMOV UR24, 0x0 ;  /* 0x0000000000187882 */ /* 0x000fe20000000000 */
[----:B------:R-:W-:Y:S01]  /*3020*/  UMOV UR25, 0x8100490 ;  /* 0x0810049000197882 */ /* 0x000fe20000000000 */
[----:B------:R-:W-:Y:S01]  /*3030*/  UMOV UR22, 0x0 ;  /* 0x0000000000167882 */ /* 0x000fe20000000000 */
[----:B------:R-:W-:Y:S01]  /*3040*/  UMOV UR23, 0x8100490 ;  /* 0x0810049000177882 */ /* 0x000fe20000000000 */
[----:B------:R-:W-:Y:S02]  /*3050*/  ULOP3.LUT UR9, UR9, 0x10000, URZ, 0xfc, !UPT ;  /* 0x0001000009097892 */ /* 0x000fe4000f8efcff */
[----:B------:R-:W-:-:S02]  /*3060*/  ULOP3.LUT UR10, UR10, 0x10000, URZ, 0xfc, !UPT ;  /* 0x000100000a0a7892 */ /* 0x000fc4000f8efcff */
[----:B------:R-:W-:Y:S02]  /*3070*/  UIADD3 UR8, UPT, UPT, -UR8, URZ, URZ ;  /* 0x000000ff08087290 */ /* 0x000fe4000fffe1ff */
[----:B---3--:R-:W-:Y:S01]  /*3080*/  UISETP.GE.AND UP3, UPT, UR6, 0x1, UPT ;  /* 0x000000010600788c */ /* 0x008fe2000bf66270 */
[----:B------:R-:W-:Y:S01]  /*3090*/  UMOV UR20, 0x0 ;  /* 0x0000000000147882 */ /* 0x000fe20000000000 */
[----:B------:R-:W-:Y:S01]  /*30a0*/  UMOV UR21, 0x8100490 ;  /* 0x0810049000157882 */ /* 0x000fe20000000000 */
[----:B------:R-:W-:Y:S01]  /*30b0*/  UMOV UR18, 0x0 ;  /* 0x0000000000127882 */ /* 0x000fe20000000000 */
[----:B-1----:R-:W-:Y:S01]  /*30c0*/  R2UR UR16, R0 ;  /* 0x00000000001072ca */ /* 0x002fe200000e0000 */
[----:B------:R-:W-:-:S14]  /*30d0*/  UMOV UR19, 0x8100490 ;  /* 0x0810049000137882 */ /* 0x000fdc0000000000 */
.L_x_59:
[----:B------:R-:W-:Y:S02]  /*30e0*/  LEA R0, R10, UR5, 0x3 ;  /* 0x000000050a007c11 */ /* 0x000fe4000f8e18ff */
[----:B------:R-:W-:Y:S02]  /*30f0*/  SHF.L.U32 R2, R9, 0x1f, RZ ;  /* 0x0000001f09027819 */ /* 0x000fe400000006ff */
[----:B------:R-:W-:Y:S01]  /*3100*/  PLOP3.LUT P0, PT, PT, PT, UP3, 0x80, 0x8 ;  /* 0x000000000008781c */ /* 0x000fe20003f0f038 */
[----:B------:R-:W-:Y:S01]  /*3110*/  VIADD R3, R0, 0x90 ;  /* 0x0000009000037836 */ /* 0x000fe20000000000 */
[----:B-1----:R-:W1:Y:S02]  /*3120*/  SYNCS.PHASECHK.TRANS64.TRYWAIT P1, [R0+URZ+0x80], R2 ;  /* 0x00008002000075a7 */ /* 0x002e6400080211ff */
[----:B-1-3--:R-:W-:Y:S09]  /*3130*/  @!P1 BRA `(.L_x_53) ;  /* 0x00000048008c9947 */ /* 0x00aff20003800000 */
.L_x_130:
[----:B------:R-:W-:Y:S01]  /*3140*/  LEA R4, R10, UR5, 0x4 ;  /* 0x000000050a047c11 */ /* 0x000fe2000f8e20ff */
[----:B------:R-:W-:Y:S01]  /*3150*/  @UP3 ULEA UR7, UR14, UR5, 0x3 ;  /* 0x000000050e073291 */ /* 0x000fe2000f8e18ff */
[----:B------:R-:W-:Y:S01]  /*3160*/  PLOP3.LUT P2, PT, PT, PT, PT, 0x80, 0x8 ;  /* 0x000000000008781c */ /* 0x000fe20003f4f070 */
[----:B------:R-:W-:Y:S01]  /*3170*/  ULEA UR6, UR15, UR5, 0x3 ;  /* 0x000000050f067291 */ /* 0x000fe2000f8e18ff */
[----:B------:R-:W-:Y:S02]  /*3180*/  PRMT R3, RZ, 0x654, R3 ;  /* 0x00000654ff037816 */ /* 0x000fe40000000003 */
[----:B------:R-:W2:Y:S01]  /*3190*/  LDS.128 R4, [R4+0x110] ;  /* 0x0001100004047984 */ /* 0x000ea20000000c00 */
[----:B-1----:R-:W-:Y:S02]  /*31a0*/  @P0 SHF.L.U32 R2, R8, 0x1f, RZ ;  /* 0x0000001f08020819 */ /* 0x002fe400000006ff */
[----:B------:R-:W-:Y:S01]  /*31b0*/  SHF.L.U32 R0, R11, 0x1f, RZ ;  /* 0x0000001f0b007819 */ /* 0x000fe200000006ff */
[----:B------:R-:W-:Y:S01]  /*31c0*/  @!PT LDS RZ, [RZ] ;  /* 0x00000000fffff984 */ /* 0x000fe20000000800 */
[----:B------:R-:W-:Y:S01]  /*31d0*/  @!PT LDS RZ, [RZ] ;  /* 0x00000000fffff984 */ /* 0x000fe20000000800 */
[----:B------:R-:W-:Y:S01]  /*31e0*/  @!PT LDS RZ, [RZ] ;  /* 0x00000000fffff984 */ /* 0x000fe20000000800 */
[----:B------:R-:W-:Y:S01]  /*31f0*/  @!PT LDS RZ, [RZ] ;  /* 0x00000000fffff984 */ /* 0x000fe20000000800 */
[----:B------:R1:W-:Y:S06]  /*3200*/  MEMBAR.ALL.CTA ;  /* 0x0000000000007992 */ /* 0x0003ec0000008000 */
[----:B-1----:R-:W1:Y:S02]  /*3210*/  FENCE.VIEW.ASYNC.S ;  /* 0x00000000000073c6 */ /* 0x002e640000000000 */
[----:B-1----:R1:W-:Y:S01]  /*3220*/  SYNCS.ARRIVE.TRANS64.RED.A1T0 RZ, [R3+URZ], RZ ;  /* 0x000000ff03ff79a7 */ /* 0x0023e200081004ff */
[----:B------:R1:W3:Y:S01]  /*3230*/  @P0 SYNCS.PHASECHK.TRANS64.TRYWAIT P2, [UR7], R2 ;  /* 0x00000002ff0005a7 */ /* 0x0002e20008041107 */
[----:B------:R-:W-:Y:S01]  /*3240*/  ULEA UR7, UR15, UR16, 0x6 ;  /* 0x000000100f077291 */ /* 0x000fe2000f8e30ff */
[----:B--2---:R-:W-:Y:S01]  /*3250*/  LOP3.LUT P1, RZ, R6, 0x1, RZ, 0xc0, !PT ;  /* 0x0000000106ff7812 */ /* 0x004fe2000782c0ff */
[----:B------:R-:W2:Y:S02]  /*3260*/  SYNCS.PHASECHK.TRANS64.TRYWAIT P0, [UR6+0xc0], R0 ;  /* 0x0000c000ff0075a7 */ /* 0x000ea40008001106 */
[----:B-123--:R-:W-:Y:S10]  /*3270*/  @!P0 BRA `(.L_x_54) ;  /* 0x0000004800508947 */ /* 0x00eff40003800000 */
.L_x_132:
[----:B------:R-:W-:Y:S01]  /*3280*/  IADD3 R10, PT, PT, R10, 0x1, RZ ;  /* 0x000000010a0a7810 */ /* 0x000fe20007ffe0ff */
[----:B------:R-:W-:Y:S06]  /*3290*/  BRA.U !UP3, `(.L_x_55) ;  /* 0x000000050b107547 */ /* 0x000fec000b800000 */
[----:B------:R-:W-:Y:S01]  /*32a0*/  UPLOP3.LUT UP4, UPT, UPT, UPT, UPT, 0x40, 0x4 ;  /* 0x000000000004789c */ /* 0x000fe20003f8e870 */
[----:B------:R-:W-:Y:S01]  /*32b0*/  UMOV UR13, UR8 ;  /* 0x00000008000d7c82 */ /* 0x000fe20008000000 */
[----:B------:R-:W-:Y:S01]  /*32c0*/  UMOV UR12, UR4 ;  /* 0x00000004000c7c82 */ /* 0x000fe20008000000 */
[----:B------:R-:W-:-:S08]  /*32d0*/  UMOV UR17, UR14 ;  /* 0x0000000e00117c82 */ /* 0x000fd00008000000 */
.L_x_58:
[----:B------:R-:W-:Y:S02]  /*32e0*/  UIADD3 UR13, UPT, UPT, UR13, 0x1, URZ ;  /* 0x000000010d0d7890 */ /* 0x000fe4000fffe0ff */
[----:B--2---:R-:W-:Y:S02]  /*32f0*/  ULEA UR11, UR17, UR5, 0x3 ;  /* 0x00000005110b7291 */ /* 0x004fe4000f8e18ff */
[----:B------:R-:W-:Y:S01]  /*3300*/  UISETP.NE.AND UP0, UPT, UR13, URZ, UPT ;  /* 0x000000ff0d00728c */ /* 0x000fe2000bf05270 */
[----:B---3--:R-:W-:Y:S10]  /*3310*/  @P2 BRA `(.L_x_56) ;  /* 0x00000000000c2947 */ /* 0x008ff40003800000 */
[----:B-1----:R-:W-:Y:S04]  /*3320*/  SHF.L.U32 R2, R8, 0x1f, RZ ;  /* 0x0000001f08027819 */ /* 0x002fe800000006ff */
[----:B------:R-:W1:Y:S02]  /*3330*/  SYNCS.PHASECHK.TRANS64.TRYWAIT P0, [UR11], R2 ;  /* 0x00000002ff0075a7 */ /* 0x000e64000800110b */
[----:B-1----:R-:W-:Y:S05]  /*3340*/  @!P0 BRA `(.L_x_57) ;  /* 0x0000004800348947 */ /* 0x002fea0003800000 */
.L_x_56:
[----:B------:R-:W-:Y:S01]  /*3350*/  UISETP.NE.AND UP1, UPT, UR12, 0x1, UPT ;  /* 0x000000010c00788c */ /* 0x000fe2000bf25270 */
[----:B------:R-:W-:Y:S01]  /*3360*/  PLOP3.LUT P2, PT, PT, PT, PT, 0x80, 0x8 ;  /* 0x000000000008781c */ /* 0x000fe20003f4f070 */
[----:B------:R-:W-:Y:S02]  /*3370*/  UIADD3 UR14, UPT, UPT, UR17, 0x1, URZ ;  /* 0x00000001110e7890 */ /* 0x000fe4000fffe0ff */
[----:B------:R-:W-:Y:S02]  /*3380*/  ULEA UR64, UR17, UR10, 0xa ;  /* 0x0000000a11407291 */ /* 0x000fe4000f8e50ff */
[----:B------:R-:W-:Y:S01]  /*3390*/  UISETP.NE.AND UP2, UPT, UR14, 0x4, UPT ;  /* 0x000000040e00788c */ /* 0x000fe2000bf45270 */
[----:B------:R-:W-:Y:S01]  /*33a0*/  PLOP3.LUT P0, PT, PT, PT, UP1, 0x80, 0x8 ;  /* 0x000000000008781c */ /* 0x000fe20003f0f018 */
[----:B------:R-:W-:Y:S02]  /*33b0*/  ULEA UR62, UR17, UR9, 0xb ;  /* 0x00000009113e7291 */ /* 0x000fe4000f8e58ff */
[----:B------:R-:W-:Y:S02]  /*33c0*/  USEL UR35, URZ, 0x1, UP2 ;  /* 0x00000001ff237887 */ /* 0x000fe40009000000 */
[----:B------:R-:W-:Y:S02]  /*33d0*/  USEL UR14, UR14, URZ, UP2 ;  /* 0x000000ff0e0e7287 */ /* 0x000fe40009000000 */
[----:B------:R-:W-:Y:S02]  /*33e0*/  UIADD3 UR60, UPT, UPT, UR64, 0x2, URZ ;  /* 0x00000002403c7890 */ /* 0x000fe4000fffe0ff */
[----:B------:R-:W-:Y:S01]  /*33f0*/  @UP1 ULEA UR34, UR14, UR5, 0x3 ;  /* 0x000000050e221291 */ /* 0x000fe2000f8e18ff */
[----:B------:R-:W-:Y:S01]  /*3400*/  LOP3.LUT R8, R8, UR35, RZ, 0x3c, !PT ;  /* 0x0000002308087c12 */ /* 0x000fe2000f8e3cff */
[----:B------:R-:W-:Y:S02]  /*3410*/  UIADD3 UR58, UPT, UPT, UR62, 0x2, URZ ;  /* 0x000000023e3a7890 */ /* 0x000fe4000fffe0ff */
[----:B------:R-:W-:Y:S01]  /*3420*/  UIADD3 UR56, UPT, UPT, UR64, 0x4, URZ ;  /* 0x0000000440387890 */ /* 0x000fe2000fffe0ff */
[----:B-1----:R-:W-:Y:S01]  /*3430*/  @P0 SHF.L.U32 R0, R8, 0x1f, RZ ;  /* 0x0000001f08000819 */ /* 0x002fe200000006ff */
[----:B------:R-:W-:Y:S02]  /*3440*/  UIADD3 UR54, UPT, UPT, UR62, 0x4, URZ ;  /* 0x000000043e367890 */ /* 0x000fe4000fffe0ff */
[----:B------:R-:W-:Y:S01]  /*3450*/  UIADD3 UR52, UPT, UPT, UR64, 0x6, URZ ;  /* 0x0000000640347890 */ /* 0x000fe2000fffe0ff */
[----:B------:R2:W3:Y:S01]  /*3460*/  @P0 SYNCS.PHASECHK.TRANS64.TRYWAIT P2, [UR34], R0 ;  /* 0x00000000ff0005a7 */ /* 0x0004e20008041122 */
[----:B------:R-:W-:Y:S02]  /*3470*/  UIADD3 UR50, UPT, UPT, UR62, 0x6, URZ ;  /* 0x000000063e327890 */ /* 0x000fe4000fffe0ff */
        /* <DEDUP_REMOVED lines=9> */
[----:B------:R-:W-:Y:S01]  /*3510*/  UIADD3 UR12, UPT, UPT, UR12, -0x1, URZ ;  /* 0xffffffff0c0c7890 */ /* 0x000fe2000fffe0ff */
[----:B------:R-:W-:Y:S01]  /*3520*/  UMOV UR65, 0x40004040 ;  /* 0x4000404000417882 */ /* 0x000fe20000000000 */
[----:B------:R-:W-:Y:S01]  /*3530*/  UMOV UR63, 0x40004040 ;  /* 0x40004040003f7882 */ /* 0x000fe20000000000 */
[----:B------:R-:W-:Y:S01]  /*3540*/  UMOV UR61, 0x40004040 ;  /* 0x40004040003d7882 */ /* 0x000fe20000000000 */
[----:B------:R2:W-:Y:S01]  /*3550*/  UTCHMMA gdesc[UR62], gdesc[UR64], tmem[UR7], tmem[UR32], idesc[UR33], UP4 ;  /* 0x00ff20403e0075ea */ /* 0x0005e2000a000007 */
[----:B------:R-:W-:Y:S01]  /*3560*/  UPLOP3.LUT UP4, UPT, UPT, UPT, UPT, 0x80, 0x8 ;  /* 0x000000000008789c */ /* 0x000fe20003f8f070 */
[----:B------:R-:W-:Y:S01]  /*3570*/  UMOV UR59, 0x40004040 ;  /* 0x40004040003b7882 */ /* 0x000fe20000000000 */
[----:B------:R-:W-:Y:S01]  /*3580*/  UMOV UR57, 0x40004040 ;  /* 0x4000404000397882 */ /* 0x000fe20000000000 */
[----:B------:R2:W-:Y:S01]  /*3590*/  UTCHMMA gdesc[UR58], gdesc[UR60], tmem[UR7], tmem[UR30], idesc[UR31], UPT ;  /* 0x00ff1e3c3a0075ea */ /* 0x0005e2000b800007 */
        /* <DEDUP_REMOVED lines=14> */
[----:B------:R-:W-:Y:S01]  /*3680*/  UMOV UR35, 0x40004040 ;  /* 0x4000404000237882 */ /* 0x000fe20000000000 */
[----:B------:R2:W-:Y:S01]  /*3690*/  UTCHMMA gdesc[UR38], gdesc[UR40], tmem[UR7], tmem[UR20], idesc[UR21], UPT ;  /* 0x00ff1428260075ea */ /* 0x0005e2000b800007 */
[----:B------:R2:W-:Y:S01]  /*36a0*/  UTCHMMA gdesc[UR34], gdesc[UR36], tmem[UR7], tmem[UR18], idesc[UR19], UPT ;  /* 0x00ff1224220075ea */ /* 0x0005e2000b800007 */
[----:B------:R2:W-:Y:S01]  /*36b0*/  UTCBAR [UR11], URZ ;  /* 0x000000ff0b0073e9 */ /* 0x0005e200080000ff */
[----:B------:R-:W-:Y:S01]  /*36c0*/  UMOV UR17, UR14 ;  /* 0x0000000e00117c82 */ /* 0x000fe20008000000 */
[----:B------:R-:W-:Y:S05]  /*36d0*/  BRA.U UP0, `(.L_x_58) ;  /* 0xfffffffd00007547 */ /* 0x000fea000b83ffff */
.L_x_55:
[----:B------:R-:W-:Y:S01]  /*36e0*/  UIADD3 UR15, UPT, UPT, UR15, 0x1, URZ ;  /* 0x000000010f0f7890 */ /* 0x000fe2000fffe0ff */
[C---:B------:R-:W-:Y:S01]  /*36f0*/  ISETP.NE.AND P0, PT, R10.reuse, 0x2, PT ;  /* 0x000000020a00780c */ /* 0x040fe20003f05270 */
[----:B--2---:R-:W-:Y:S02]  /*3700*/  UIADD3 UR7, UPT, UPT, UR6, 0xa0, URZ ;  /* 0x000000a006077890 */ /* 0x004fe4000fffe0ff */
[----:B------:R-:W-:Y:S01]  /*3710*/  UISETP.NE.AND UP0, UPT, UR15, 0x4, UPT ;  /* 0x000000040f00788c */ /* 0x000fe2000bf05270 */
[----:B-1----:R-:W-:Y:S02]  /*3720*/  SEL R0, RZ, 0x1, P0 ;  /* 0x00000001ff007807 */ /* 0x002fe40000000000 */
[----:B------:R-:W-:Y:S01]  /*3730*/  SEL R10, R10, RZ, P0 ;  /* 0x000000ff0a0a7207 */ /* 0x000fe20000000000 */
[----:B------:R-:W-:Y:S01]  /*3740*/  USEL UR6, URZ, 0x1, UP0 ;  /* 0x00000001ff067887 */ /* 0x000fe20008000000 */
[----:B------:R-:W-:Y:S01]  /*3750*/  LOP3.LUT R9, R9, R0, RZ, 0x3c, !PT ;  /* 0x0000000009097212 */ /* 0x000fe200078e3cff */
[----:B------:R-:W-:Y:S01]  /*3760*/  USEL UR15, UR15, URZ, UP0 ;  /* 0x000000ff0f0f7287 */ /* 0x000fe20008000000 */
[----:B------:R1:W-:Y:S03]  /*3770*/  UTCBAR [UR7], URZ ;  /* 0x000000ff070073e9 */ /* 0x0003e600080000ff */
[----:B------:R-:W-:Y:S01]  /*3780*/  LOP3.LUT R11, R11, UR6, RZ, 0x3c, !PT ;  /* 0x000000060b0b7c12 */ /* 0x000fe2000f8e3cff */
[----:B------:R-:W-:Y:S07]  /*3790*/  @P1 BRA `(.L_x_59) ;  /* 0xfffffff800501947 */ /* 0x000fee000383ffff */
[----:B------:R-:W2:Y:S01]  /*37a0*/  S2UR UR4, SR_CgaCtaId ;  /* 0x00000000000479c3 */ /* 0x000ea20000008800 */
[----:B------:R-:W-:Y:S01]  /*37b0*/  ELECT P0, URZ, PT ;  /* 0x0000000000ff782f */ /* 0x000fe20003800000 */
[----:B------:R-:W-:Y:S01]  /*37c0*/  IMAD.MOV.U32 R0, RZ, RZ, 0x1 ;  /* 0x00000001ff007424 */ /* 0x000fe200078e00ff */
[----:B------:R-:W-:Y:S01]  /*37d0*/  UIADD3 UR5, UPT, UPT, UR5, 0xc0, URZ ;  /* 0x000000c005057890 */ /* 0x000fe2000fffe0ff */
[----:B------:R-:W-:Y:S01]  /*37e0*/  SHF.L.U32 R2, R11, 0x1f, RZ ;  /* 0x0000001f0b027819 */ /* 0x000fe200000006ff */
[----:B------:R-:W-:-:S03]  /*37f0*/  UMOV UR6, 0x40 ;  /* 0x0000004000067882 */ /* 0x000fc60000000000 */
[----:B------:R-:W-:Y:S01]  /*3800*/  UVIRTCOUNT.DEALLOC.SMPOOL 0x80 ;  /* 0x000000800000784c */ /* 0x000fe20000000000 */
[----:B--2---:R-:W-:Y:S02]  /*3810*/  ULEA UR4, UR4, UR6, 0x18 ;  /* 0x0000000604047291 */ /* 0x004fe4000f8ec0ff */
[----:B------:R-:W-:-:S07]  /*3820*/  ULEA UR6, UR15, UR5, 0x3 ;  /* 0x000000050f067291 */ /* 0x000fce000f8e18ff */
[----:B------:R2:W-:Y:S02]  /*3830*/  @P0 STS.U8 [UR4+0x1c], R0 ;  /* 0x00001c00ff000988 */ /* 0x0005e40008000004 */
[----:B------:R-:W4:Y:S02]  /*3840*/  SYNCS.PHASECHK.TRANS64.TRYWAIT P0, [UR6], R2 ;  /* 0x00000002ff0075a7 */ /* 0x000f240008001106 */
[----:B--2-4-:R-:W-:Y:S05]  /*3850*/  @!P0 BRA `(.L_x_60) ;  /* 0x0000004400088947 */ /* 0x014fea0003800000 */
.L_x_135:
[----:B-1----:R-:W-:-:S04]  /*3860*/  UIADD3 UR7, UPT, UPT, UR15, 0x1, URZ ;  /* 0x000000010f077890 */ /* 0x002fc8000fffe0ff */
[----:B------:R-:W-:-:S04]  /*3870*/  UISETP.NE.AND UP0, UPT, UR7, 0x4, UPT ;  /* 0x000000040700788c */ /* 0x000fc8000bf05270 */
[----:B------:R-:W-:Y:S02]  /*3880*/  USEL UR8, URZ, 0x1, UP0 ;  /* 0x00000001ff087887 */ /* 0x000fe40008000000 */
[----:B------:R-:W-:-:S04]  /*3890*/  USEL UR7, UR7, URZ, UP0 ;  /* 0x000000ff07077287 */ /* 0x000fc80008000000 */
[----:B------:R-:W-:Y:S01]  /*38a0*/  ULEA UR6, UR7, UR5, 0x3 ;  /* 0x0000000507067291 */ /* 0x000fe2000f8e18ff */
[----:B--2---:R-:W-:-:S04]  /*38b0*/  LOP3.LUT R2, R11, UR8, RZ, 0x3c, !PT ;  /* 0x000000080b027c12 */ /* 0x004fc8000f8e3cff */
[----:B------:R-:W-:-:S04]  /*38c0*/  SHF.L.U32 R3, R2, 0x1f, RZ ;  /* 0x0000001f02037819 */ /* 0x000fc800000006ff */
[----:B------:R-:W1:Y:S02]  /*38d0*/  SYNCS.PHASECHK.TRANS64.TRYWAIT P0, [UR6], R3 ;  /* 0x00000003ff0075a7 */ /* 0x000e640008001106 */
[----:B-1----:R-:W-:Y:S05]  /*38e0*/  @!P0 BRA `(.L_x_61) ;  /* 0x0000004000fc8947 */ /* 0x002fea0003800000 */
.L_x_137:
        /* <DEDUP_REMOVED lines=9> */
.L_x_139:
[----:B------:R-:W-:-:S04]  /*3980*/  UIADD3 UR7, UPT, UPT, UR7, 0x1, URZ ;  /* 0x0000000107077890 */ /* 0x000fc8000fffe0ff */
[----:B------:R-:W-:-:S04]  /*3990*/  UISETP.NE.AND UP0, UPT, UR7, 0x4, UPT ;  /* 0x000000040700788c */ /* 0x000fc8000bf05270 */
[----:B------:R-:W-:Y:S02]  /*39a0*/  USEL UR6, URZ, 0x1, UP0 ;  /* 0x00000001ff067887 */ /* 0x000fe40008000000 */
[----:B------:R-:W-:-:S04]  /*39b0*/  USEL UR7, UR7, URZ, UP0 ;  /* 0x000000ff07077287 */ /* 0x000fc80008000000 */
[----:B------:R-:W-:Y:S01]  /*39c0*/  ULEA UR7, UR7, UR5, 0x3 ;  /* 0x0000000507077291 */ /* 0x000fe2000f8e18ff */
[----:B------:R-:W-:-:S04]  /*39d0*/  LOP3.LUT R2, R2, UR6, RZ, 0x3c, !PT ;  /* 0x0000000602027c12 */ /* 0x000fc8000f8e3cff */
[----:B------:R-:W-:-:S04]  /*39e0*/  SHF.L.U32 R2, R2, 0x1f, RZ ;  /* 0x0000001f02027819 */ /* 0x000fc800000006ff */
[----:B------:R-:W2:Y:S02]  /*39f0*/  SYNCS.PHASECHK.TRANS64.TRYWAIT P0, [UR7], R2 ;  /* 0x00000002ff0075a7 */ /* 0x000ea40008001107 */
[----:B--2---:R-:W-:Y:S05]  /*3a00*/  @!P0 BRA `(.L_x_63) ;  /* 0x0000004000e48947 */ /* 0x004fea0003800000 */
.L_x_141:
[----:B------:R-:W-:Y:S01]  /*3a10*/  NOP ;  /* 0x0000000000007918 */ /* 0x000fe20000000000 */
[----:B-1----:R-:W1:Y:S01]  /*3a20*/  LDS R0, [UR4+0x14] ;  /* 0x00001404ff007984 */ /* 0x002e620008000800 */
[----:B------:R-:W-:Y:S01]  /*3a30*/  ULOP3.LUT UR6, UR16, 0xffff, URZ, 0xc0, !UPT ;  /* 0x0000ffff10067892 */ /* 0x000fe2000f8ec0ff */
[----:B------:R-:W-:Y:S01]  /*3a40*/  UMOV UR8, 0xffff ;  /* 0x0000ffff00087882 */ /* 0x000fe20000000000 */
[----:B------:R-:W-:Y:S02]  /*3a50*/  UMOV UR5, 0x1 ;  /* 0x0000000100057882 */ /* 0x000fe40000000000 */
[----:B------:R-:W-:-:S04]  /*3a60*/  USHF.R.U32.HI UR6, URZ, 0x5, UR6 ;  /* 0x00000005ff067899 */ /* 0x000fc80008011606 */
[----:B------:R-:W-:Y:S02]  /*3a70*/  USHF.L.U32 UR8, UR8, UR6, URZ ;  /* 0x0000000608087299 */ /* 0x000fe400080006ff */
[----:B------:R-:W-:-:S04]  /*3a80*/  USHF.L.U32 UR5, UR5, UR6, URZ ;  /* 0x0000000605057299 */ /* 0x000fc800080006ff */
[----:B-1----:R-:W-:-:S04]  /*3a90*/  LOP3.LUT R0, R0, UR8, RZ, 0xc0, !PT ;  /* 0x0000000800007c12 */ /* 0x002fc8000f8ec0ff */
[----:B------:R-:W-:-:S13]  /*3aa0*/  ISETP.NE.AND P0, PT, R0, UR8, PT ;  /* 0x0000000800007c0c */ /* 0x000fda000bf05270 */
[----:B------:R-:W-:Y:S05]  /*3ab0*/  @P0 BRA `(.L_x_64) ;  /* 0x0000000000580947 */ /* 0x000fea0003800000 */
[----:B------:R-:W1:Y:S02]  /*3ac0*/  LDS R0, [UR4+0x18] ;  /* 0x00001804ff007984 */ /* 0x000e640008000800 */
[----:B-1----:R-:W-:-:S04]  /*3ad0*/  LOP3.LUT R0, R0, UR5, RZ, 0xc0, !PT ;  /* 0x0000000500007c12 */ /* 0x002fc8000f8ec0ff */
[----:B------:R-:W-:-:S13]  /*3ae0*/  ISETP.NE.AND P0, PT, R0, UR5, PT ;  /* 0x0000000500007c0c */ /* 0x000fda000bf05270 */
[----:B------:R-:W-:Y:S05]  /*3af0*/  @P0 BRA `(.L_x_65) ;  /* 0x00000000003c0947 */ /* 0x000fea0003800000 */
[----:B------:R-:W1:Y:S01]  /*3b00*/  S2R R2, SR_LANEID ;  /* 0x0000000000027919 */ /* 0x000e620000000000 */
[----:B------:R-:W-:Y:S01]  /*3b10*/  ULOP3.LUT UR8, URZ, UR8, URZ, 0x33, !UPT ;  /* 0x00000008ff087292 */ /* 0x000fe2000f8e33ff */
[----:B------:R-:W-:Y:S02]  /*3b20*/  VOTEU.ANY UR7, UPT, PT ;  /* 0x0000000000077886 */ /* 0x000fe400038e0100 */
[----:B------:R-:W-:-:S03]  /*3b30*/  UFLO.U32 UR7, UR7 ;  /* 0x00000007000772bd */ /* 0x000fc600080e0000 */
[----:B------:R-:W-:-:S04]  /*3b40*/  IMAD.U32 R0, RZ, RZ, UR8 ;  /* 0x00000008ff007e24 */ /* 0x000fc8000f8e00ff */
[----:B------:R2:W4:Y:S02]  /*3b50*/  REDUX UR6, R0 ;  /* 0x00000000000673c4 */ /* 0x0005240000000000 */
[----:B------:R1:W-:Y:S02]  /*3b60*/  UTCATOMSWS.AND URZ, UR8 ;  /* 0x0000000800ff79e3 */ /* 0x0003e40008000000 */
[----:B-1----:R-:W-:Y:S02]  /*3b70*/  ISETP.EQ.U32.AND P0, PT, R2, UR7, PT ;  /* 0x0000000702007c0c */ /* 0x002fe4000bf02070 */
[----:B--2---:R-:W-:Y:S02]  /*3b80*/  LOP3.LUT R0, RZ, UR5, RZ, 0x33, !PT ;  /* 0x00000005ff007c12 */ /* 0x004fe4000f8e33ff */
[----:B----4-:R-:W-:Y:S02]  /*3b90*/  MOV R2, UR6 ;  /* 0x0000000600027c02 */ /* 0x010fe40008000f00 */
[----:B------:R-:W1:Y:S07]  /*3ba0*/  REDUX UR5, R0 ;  /* 0x00000000000573c4 */ /* 0x000e6e0000000000 */
[----:B------:R2:W-:Y:S01]  /*3bb0*/  @P0 ATOMS.AND RZ, [UR4+0x14], R2 ;  /* 0x00001402ffff098c */ /* 0x0005e2000a800004 */
[----:B-1----:R-:W-:-:S05]  /*3bc0*/  IMAD.U32 R0, RZ, RZ, UR5 ;  /* 0x00000005ff007e24 */ /* 0x002fca000f8e00ff */
[----:B------:R2:W-:Y:S01]  /*3bd0*/  @P0 ATOMS.AND RZ, [UR4+0x18], R0 ;  /* 0x00001800ffff098c */ /* 0x0005e2000a800004 */
[----:B------:R-:W-:Y:S05]  /*3be0*/  BRA `(.L_x_66) ;  /* 0x0000000000147947 */ /* 0x000fea0003800000 */
.L_x_65:
[----:B------:R-:W-:Y:S02]  /*3bf0*/  MOV R2, 0x3c10 ;  /* 0x00003c1000027802 */ /* 0x000fe40000000f00 */
[----:B---3-5:R-:W-:Y:S05]  /*3c00*/  CALL.REL.NOINC `($__internal_0_$__cuda_sm10x_tcgen05_guardrail_trap_col_being_dealloced_not_returned_by_alloc) ;  /* 0x0000004400587944 */ /* 0x028fea0003c00000 */
[----:B------:R-:W-:Y:S05]  /*3c10*/  BRA `(.L_x_66) ;  /* 0x0000000000087947 */ /* 0x000fea0003800000 */
.L_x_64:
[----:B------:R-:W-:Y:S02]  /*3c20*/  MOV R2, 0x3c40 ;  /* 0x00003c4000027802 */ /* 0x000fe40000000f00 */
[----:B---3-5:R-:W-:Y:S05]  /*3c30*/  CALL.REL.NOINC `($__internal_2_$__cuda_sm10x_tcgen05_guardrail_trap_unallocated_columns_being_dealloced) ;  /* 0x0000004400647944 */ /* 0x028fea0003c00000 */
.L_x_66:
[----:B------:R-:W-:Y:S01]  /*3c40*/  NOP ;  /* 0x0000000000007918 */ /* 0x000fe20000000000 */
[----:B------:R-:W-:Y:S05]  /*3c50*/  EXIT ;  /* 0x000000000000794d */ /* 0x000fea0003800000 */
.L_x_48:
[----:B------:R-:W-:-:S09]  /*3c60*/  UISETP.NE.OR UP2, UPT, UR8, 0x3, !UP2 ;  /* 0x000000030800788c */ /* 0x000fd2000d745670 */
[----:B------:R-:W-:Y:S05]  /*3c70*/  BRA.U UP2, `(.L_x_67) ;  /* 0x0000000d02b07547 */ /* 0x000fea000b800000 */
[----:B------:R-:W1:Y:S01]  /*3c80*/  LDC R0, c[0x0][0xb30] ;  /* 0x0002cc00ff007b82 */ /* 0x000e620000000800 */
[----:B------:R-:W2:Y:S01]  /*3c90*/  LDCU.64 UR8, c[0x0][0x888] ;  /* 0x00011100ff0877ac */ /* 0x000ea20008000a00 */
[----:B------:R-:W-:Y:S02]  /*3ca0*/  HFMA2 R27, -RZ, RZ, 0, 0 ;  /* 0x00000000ff1b7431 */ /* 0x000fe400000001ff */
[----:B------:R-:W-:Y:S01]  /*3cb0*/  IMAD.MOV.U32 R29, RZ, RZ, 0x1 ;  /* 0x00000001ff1d7424 */ /* 0x000fe200078e00ff */
[----:B------:R-:W-:Y:S01]  /*3cc0*/  MOV R25, 0x2000 ;  /* 0x0000200000197802 */ /* 0x000fe20000000f00 */
[----:B------:R-:W4:Y:S01]  /*3cd0*/  LDCU.64 UR4, c[0x0][0x890] ;  /* 0x00011200ff0477ac */ /* 0x000f220008000a00 */
[----:B------:R-:W-:Y:S01]  /*3ce0*/  IMAD.MOV.U32 R28, RZ, RZ, RZ ;  /* 0x000000ffff1c7224 */ /* 0x000fe200078e00ff */
[----:B------:R-:W3:Y:S01]  /*3cf0*/  LDC R24, c[0x0][0x370] ;  /* 0x0000dc00ff187b82 */ /* 0x000ee20000000800 */
[----:B------:R-:W-:Y:S01]  /*3d00*/  UMOV UR7, 0x400 ;  /* 0x0000040000077882 */ /* 0x000fe20000000000 */
[----:B------:R-:W-:-:S02]  /*3d10*/  UPLOP3.LUT UP1, UPT, UPT, UPT, UPT, 0x40, 0x4 ;  /* 0x000000000004789c */ /* 0x000fc40003f2e870 */
[----:B------:R-:W-:Y:S01]  /*3d20*/  ULEA UR7, UR37, UR7, 0x18 ;  /* 0x0000000725077291 */ /* 0x000fe2000f8ec0ff */
[----:B------:R-:W-:-:S03]  /*3d30*/  UMOV UR13, URZ ;  /* 0x000000ff000d7c82 */ /* 0x000fc60008000000 */
[----:B------:R-:W3:Y:S01]  /*3d40*/  LDC R3, c[0x0][0xb0c] ;  /* 0x0002c300ff037b82 */ /* 0x000ee20000000800 */
[----:B--2---:R-:W-:Y:S02]  /*3d50*/  UISETP.NE.U32.AND UP3, UPT, UR8, URZ, UPT ;  /* 0x000000ff0800728c */ /* 0x004fe4000bf65070 */
[----:B----4-:R-:W-:-:S05]  /*3d60*/  UISETP.NE.U32.AND UP4, UPT, UR4, URZ, UPT ;  /* 0x000000ff0400728c */ /* 0x010fca000bf85070 */
[----:B------:R-:W2:Y:S01]  /*3d70*/  LDC R18, c[0x0][0xb20] ;  /* 0x0002c800ff127b82 */ /* 0x000ea20000000800 */
[----:B-1----:R-:W-:Y:S01]  /*3d80*/  ISETP.NE.AND P1, PT, R0, 0x1, PT ;  /* 0x000000010000780c */ /* 0x002fe20003f25270 */
[----:B------:R-:W-:Y:S02]  /*3d90*/  UISETP.NE.AND.EX UP3, UPT, UR9, URZ, UPT, UP3 ;  /* 0x000000ff0900728c */ /* 0x000fe4000bf65330 */
[----:B------:R-:W-:-:S04]  /*3da0*/  UISETP.NE.AND.EX UP4, UPT, UR5, URZ, UPT, UP4 ;  /* 0x000000ff0500728c */ /* 0x000fc8000bf85340 */
[----:B------:R-:W1:Y:S08]  /*3db0*/  LDC.64 R30, c[0x0][0x348] ;  /* 0x0000d200ff1e7b82 */ /* 0x000e700000000a00 */
[----:B------:R-:W4:Y:S08]  /*3dc0*/  LDC.64 R16, c[0x0][0xb10] ;  /* 0x0002c400ff107b82 */ /* 0x000f300000000a00 */
[----:B------:R-:W1:Y:S08]  /*3dd0*/  LDC.64 R6, c[0x0][0xb18] ;  /* 0x0002c600ff067b82 */ /* 0x000e700000000a00 */
[----:B------:R-:W1:Y:S08]  /*3de0*/  LDC.64 R4, c[0x0][0xb28] ;  /* 0x0002ca00ff047b82 */ /* 0x000e700000000a00 */
[----:B--23--:R-:W1:Y:S02]  /*3df0*/  LDC R19, c[0x0][0x374] ;  /* 0x0000dd00ff137b82 */ /* 0x00ce640000000800 */
.L_x_76:
[C---:B------:R-:W-:Y:S02]  /*3e00*/  LEA R0, R28.reuse, UR7, 0x3 ;  /* 0x000000071c007c11 */ /* 0x040fe4000f8e18ff */
[----:B------:R-:W-:Y:S02]  /*3e10*/  SHF.L.U32 R2, R27, 0x1f, RZ ;  /* 0x0000001f1b027819 */ /* 0x000fe400000006ff */
[----:B------:R-:W-:Y:S02]  /*3e20*/  LEA R20, R28, UR7, 0x4 ;  /* 0x000000071c147c11 */ /* 0x000fe4000f8e20ff */
[----:B--2---:R-:W2:Y:S02]  /*3e30*/  SYNCS.PHASECHK.TRANS64.TRYWAIT P0, [R0+URZ+0x80], R2 ;  /* 0x00008002000075a7 */ /* 0x004ea400080011ff */
[----:B--2---:R-:W-:Y:S05]  /*3e40*/  @!P0 BRA `(.L_x_68) ;  /* 0x0000003c00ec8947 */ /* 0x004fea0003800000 */
.L_x_142:
[----:B------:R-:W-:Y:S01]  /*3e50*/  ISETP.GE.AND P0, PT, R40, 0x1, PT ;  /* 0x000000012800780c */ /* 0x000fe20003f06270 */
[----:B------:R-:W3:Y:S01]  /*3e60*/  LDS.128 R20, [R20+0x110] ;  /* 0x0001100014147984 */ /* 0x000ee20000000c00 */
[----:B--2---:R-:W-:Y:S01]  /*3e70*/  VIADD R0, R0, 0x90 ;  /* 0x0000009000007836 */ /* 0x004fe20000000000 */
[----:B------:R-:W-:Y:S01]  /*3e80*/  @!PT LDS RZ, [RZ] ;  /* 0x00000000fffff984 */ /* 0x000fe20000000800 */
[----:B------:R-:W-:Y:S01]  /*3e90*/  @!PT LDS RZ, [RZ] ;  /* 0x00000000fffff984 */ /* 0x000fe20000000800 */
[----:B------:R-:W-:Y:S01]  /*3ea0*/  @!PT LDS RZ, [RZ] ;  /* 0x00000000fffff984 */ /* 0x000fe20000000800 */
[----:B------:R-:W-:Y:S01]  /*3eb0*/  @!PT LDS RZ, [RZ] ;  /* 0x00000000fffff984 */ /* 0x000fe20000000800 */
[----:B------:R2:W-:Y:S06]  /*3ec0*/  MEMBAR.ALL.CTA ;  /* 0x0000000000007992 */ /* 0x0005ec0000008000 */
[----:B--2---:R-:W2:Y:S01]  /*3ed0*/  FENCE.VIEW.ASYNC.S ;  /* 0x00000000000073c6 */ /* 0x004ea20000000000 */
[----:B------:R-:W-:Y:S04]  /*3ee0*/  PRMT R0, RZ, 0x654, R0 ;  /* 0x00000654ff007816 */ /* 0x000fe80000000000 */
[----:B--2---:R2:W-:Y:S01]  /*3ef0*/  SYNCS.ARRIVE.TRANS64.RED.A1T0 RZ, [R0+URZ], RZ ;  /* 0x000000ff00ff79a7 */ /* 0x0045e200081004ff */
[----:B---3--:R-:W-:Y:S11]  /*3f00*/  LOP3.LUT P3, RZ, R22, 0x1, RZ, 0xc0, !PT ;  /* 0x0000000116ff7812 */ /* 0x008ff6000786c0ff */
[----:B------:R-:W-:Y:S02]  /*3f10*/  @!UPT UIADD3 URZ, UPT, UPT, URZ, URZ, URZ ;  /* 0x000000fffffff290 */ /* 0x000fe4000fffe0ff */
[----:B------:R-:W-:Y:S02]  /*3f20*/  @P3 MOV R11, R20 ;  /* 0x00000014000b3202 */ /* 0x000fe40000000f00 */
[----:B------:R-:W-:Y:S01]  /*3f30*/  @P3 LOP3.LUT R10, R21, 0xffff, RZ, 0xc0, !PT ;  /* 0x0000ffff150a3812 */ /* 0x000fe200078ec0ff */
[----:B--2---:R-:W-:Y:S06]  /*3f40*/  @!P0 BRA `(.L_x_69) ;  /* 0x0000000000a48947 */ /* 0x004fec0003800000 */
[-C--:B-1----:R-:W-:Y:S01]  /*3f50*/  IMAD.HI.U32 R0, R19, R7.reuse, RZ ;  /* 0x0000000713007227 */ /* 0x082fe200078e00ff */
[----:B------:R-:W-:Y:S02]  /*3f60*/  ISETP.NE.AND P0, PT, R6, 0x1, PT ;  /* 0x000000010600780c */ /* 0x000fe40003f05270 */
[----:B------:R-:W-:Y:S01]  /*3f70*/  ISETP.NE.AND P2, PT, R40, 0x1, PT ;  /* 0x000000012800780c */ /* 0x000fe20003f45270 */
[----:B----4-:R-:W-:Y:S01]  /*3f80*/  IMAD.HI.U32 R9, R24, R16, RZ ;  /* 0x0000001018097227 */ /* 0x010fe200078e00ff */
[----:B------:R-:W-:Y:S02]  /*3f90*/  SHF.R.U32.HI R0, RZ, R18, R0 ;  /* 0x00000012ff007219 */ /* 0x000fe40000011600 */
[----:B------:R-:W-:Y:S01]  /*3fa0*/  ISETP.NE.AND P4, PT, R3, 0x1, PT ;  /* 0x000000010300780c */ /* 0x000fe20003f85270 */
[----:B------:R-:W-:Y:S01]  /*3fb0*/  IMAD.HI.U32 R13, R10, R7, RZ ;  /* 0x000000070a0d7227 */ /* 0x000fe200078e00ff */
[----:B------:R-:W-:Y:S02]  /*3fc0*/  SHF.R.U32.HI R9, RZ, R17, R9 ;  /* 0x00000011ff097219 */ /* 0x000fe40000011609 */
[----:B------:R-:W-:Y:S01]  /*3fd0*/  SEL R0, R19, R0, !P0 ;  /* 0x0000000013007207 */ /* 0x000fe20004000000 */
[----:B------:R-:W-:Y:S01]  /*3fe0*/  IMAD.HI.U32 R12, R11, R16, RZ ;  /* 0x000000100b0c7227 */ /* 0x000fe200078e00ff */
[----:B------:R-:W-:Y:S03]  /*3ff0*/  SEL R9, R24, R9, !P4 ;  /* 0x0000000918097207 */ /* 0x000fe60006000000 */
[-C--:B------:R-:W-:Y:S01]  /*4000*/  IMAD.HI.U32 R8, R0, R4.reuse, RZ ;  /* 0x0000000400087227 */ /* 0x080fe200078e00ff */
[----:B------:R-:W-:Y:S03]  /*4010*/  SHF.R.U32.HI R12, RZ, R17, R12 ;  /* 0x00000011ff0c7219 */ /* 0x000fe6000001160c */
[----:B------:R-:W-:Y:S01]  /*4020*/  IMAD.HI.U32 R2, R9, R4, RZ ;  /* 0x0000000409027227 */ /* 0x000fe200078e00ff */
[-C--:B------:R-:W-:Y:S02]  /*4030*/  @P2 SHF.R.U32.HI R0, RZ, R5.reuse, R8 ;  /* 0x00000005ff002219 */ /* 0x080fe40000011608 */
[----:B------:R-:W-:Y:S02]  /*4040*/  SHF.R.U32.HI R8, RZ, R18, R13 ;  /* 0x00000012ff087219 */ /* 0x000fe4000001160d */
[----:B------:R-:W-:Y:S01]  /*4050*/  @P2 SHF.R.U32.HI R9, RZ, R5, R2 ;  /* 0x00000005ff092219 */ /* 0x000fe20000011602 */
[----:B------:R-:W-:Y:S01]  /*4060*/  IMAD R0, R40, R0, RZ ;  /* 0x0000000028007224 */ /* 0x000fe200078e02ff */
[----:B------:R-:W-:Y:S02]  /*4070*/  SEL R8, R10, R8, !P0 ;  /* 0x000000080a087207 */ /* 0x000fe40004000000 */
[----:B------:R-:W-:Y:S01]  /*4080*/  SEL R2, R11, R12, !P4 ;  /* 0x0000000c0b027207 */ /* 0x000fe20006000000 */
[----:B------:R-:W-:Y:S01]  /*4090*/  IMAD R12, R40, R9, RZ ;  /* 0x00000009280c7224 */ /* 0x000fe200078e02ff */
[C---:B------:R-:W-:Y:S01]  /*40a0*/  ISETP.GE.AND P0, PT, R8.reuse, R0, PT ;  /* 0x000000000800720c */ /* 0x040fe20003f06270 */
[----:B------:R-:W-:Y:S03]  /*40b0*/  IMAD.HI.U32 R0, R8, R4, RZ ;  /* 0x0000000408007227 */ /* 0x000fe600078e00ff */
[----:B------:R-:W-:Y:S02]  /*40c0*/  ISETP.GE.OR P0, PT, R2, R12, P0 ;  /* 0x0000000c0200720c */ /* 0x000fe40000706670 */
[-C--:B------:R-:W-:Y:S04]  /*40d0*/  SHF.R.U32.HI R0, RZ, R5.reuse, R0 ;  /* 0x00000005ff007219 */ /* 0x080fe80000011600 */
[----:B------:R-:W-:Y:S05]  /*40e0*/  SEL R13, R8, R0, !P2 ;  /* 0x00000000080d7207 */ /* 0x000fea0005000000 */
[----:B------:R-:W-:Y:S02]  /*40f0*/  IMAD.MOV R12, RZ, RZ, -R13 ;  /* 0x000000ffff0c7224 */ /* 0x000fe400078e0a0d */
[----:B------:R-:W-:Y:S04]  /*4100*/  @!P0 IMAD.HI.U32 R0, R2, R4, RZ ;  /* 0x0000000402008227 */ /* 0x000fe800078e00ff */
[----:B------:R-:W-:Y:S01]  /*4110*/  IMAD R12, R40, R12, R8 ;  /* 0x0000000c280c7224 */ /* 0x000fe200078e0208 */
[----:B------:R-:W-:Y:S04]  /*4120*/  @!P0 SHF.R.U32.HI R0, RZ, R5, R0 ;  /* 0x00000005ff008219 */ /* 0x000fe80000011600 */
[----:B------:R-:W-:Y:S04]  /*4130*/  @!P0 SEL R0, R2, R0, !P2 ;  /* 0x0000000002008207 */ /* 0x000fe80005000000 */
[----:B------:R-:W-:Y:S01]  /*4140*/  @!P0 IADD3 R13, PT, PT, R13, -R0, RZ ;  /* 0x800000000d0d8210 */ /* 0x000fe20007ffe0ff */
[----:B------:R-:W-:Y:S01]  /*4150*/  @!P0 IMAD R0, R9, R12, R0 ;  /* 0x0000000c09008224 */ /* 0x000fe200078e0200 */
[----:B------:R-:W-:Y:S01]  /*4160*/  IADD3 R9, PT, PT, -R8, RZ, RZ ;  /* 0x000000ff08097210 */ /* 0x000fe20007ffe1ff */
[--C-:B------:R-:W-:Y:S02]  /*4170*/  IMAD.MOV R12, RZ, RZ, -R2.reuse ;  /* 0x000000ffff0c7224 */ /* 0x100fe400078e0a02 */
[----:B------:R-:W-:Y:S02]  /*4180*/  @!P0 IMAD R8, R13, R40, R2 ;  /* 0x000000280d088224 */ /* 0x000fe400078e0202 */
[----:B------:R-:W-:Y:S02]  /*4190*/  @!P0 IMAD.MOV.U32 R2, RZ, RZ, R0 ;  /* 0x000000ffff028224 */ /* 0x000fe400078e0000 */
[----:B------:R-:W-:Y:S02]  /*41a0*/  IMAD R11, R3, R12, R11 ;  /* 0x0000000c030b7224 */ /* 0x000fe400078e020b */
[----:B------:R-:W-:Y:S02]  /*41b0*/  IMAD R10, R6, R9, R10 ;  /* 0x00000009060a7224 */ /* 0x000fe400078e020a */
[----:B------:R-:W-:Y:S02]  /*41c0*/  IMAD R11, R2, R3, R11 ;  /* 0x00000003020b7224 */ /* 0x000fe400078e020b */
[----:B------:R-:W-:Y:S02]  /*41d0*/  IMAD R10, R8, R6, R10 ;  /* 0x00000006080a7224 */ /* 0x000fe400078e020a */
.L_x_69:
[----:B------:R-:W-:Y:S05]  /*41e0*/  BRA.U UP1, `(.L_x_70) ;  /* 0x0000000101107547 */ /* 0x000fea000b800000 */
[----:B------:R-:W-:Y:S04]  /*41f0*/  MOV R2, UR6 ;  /* 0x0000000600027c02 */ /* 0x000fe80008000f00 */
[----:B------:R-:W-:Y:S04]  /*4200*/  SHF.L.U32 R2, R2, 0x1f, RZ ;  /* 0x0000001f02027819 */ /* 0x000fe800000006ff */
[----:B------:R-:W2:Y:S02]  /*4210*/  SYNCS.PHASECHK.TRANS64.TRYWAIT P0, [UR7+0x78], R2 ;  /* 0x00007802ff0075a7 */ /* 0x000ea40008001107 */
[----:B--2---:R-:W-:Y:S05]  /*4220*/  @!P0 BRA `(.L_x_71) ;  /* 0x0000003c00088947 */ /* 0x004fea0003800000 */
.L_x_70:
[----:B------:R-:W-:Y:S02]  /*4230*/  R2UR UR11, R15 ;  /* 0x000000000f0b72ca */ /* 0x000fe400000e0000 */
[----:B------:R-:W-:Y:S02]  /*4240*/  R2UR UR10, R14 ;  /* 0x000000000e0a72ca */ /* 0x000fe400000e0000 */
[----:B------:R-:W-:Y:S04]  /*4250*/  ISETP.NE.U32.AND P2, PT, RZ, UR4, PT ;  /* 0x00000004ff007c0c */ /* 0x000fe8000bf45070 */
[----:B------:R-:W-:Y:S05]  /*4260*/  ISETP.NE.AND.EX P2, PT, RZ, UR5, PT, P2 ;  /* 0x00000005ff007c0c */ /* 0x000fea000bf45320 */
[----:B------:R-:W-:Y:S02]  /*4270*/  USHF.L.U32 UR11, UR11, 0x7, URZ ;  /* 0x000000070b0b7899 */ /* 0x000fe400080006ff */
[----:B------:R-:W-:Y:S01]  /*4280*/  USHF.L.U32 UR10, UR10, 0x6, URZ ;  /* 0x000000060a0a7899 */ /* 0x000fe200080006ff */
[----:B------:R-:W-:Y:S11]  /*4290*/  BRA.U !UP4, `(.L_x_72) ;  /* 0x000000010c347547 */ /* 0x000ff6000b800000 */
[----:B------:R-:W-:Y:S01]  /*42a0*/  UPLOP3.LUT UP0, UPT, UPT, UPT, UP3, 0x80, 0x8 ;  /* 0x000000000008789c */ /* 0x000fe20003f0f030 */
[----:B--2---:R-:W-:Y:S02]  /*42b0*/  HFMA2 R0, -RZ, RZ, 0, 5.9604644775390625e-08 ;  /* 0x00000001ff007431 */ /* 0x004fe400000001ff */
[----:B------:R-:W-:Y:S03]  /*42c0*/  IMAD.MOV.U32 R88, RZ, RZ, 0x1 ;  /* 0x00000001ff587424 */ /* 0x000fe600078e00ff */
[----:B------:R-:W-:Y:S05]  /*42d0*/  PLOP3.LUT P0, PT, PT, PT, UP0, 0x80, 0x8 ;  /* 0x000000000008781c */ /* 0x000fea0003f0f008 */
[----:B------:R-:W2:Y:S01]  /*42e0*/  @UP0 LDCU.64 UR14, c[0x0][0x888] ;  /* 0x00011100ff0e07ac */ /* 0x000ea20008000a00 */
[----:B------:R-:W-:Y:S07]  /*42f0*/  @UP0 UIMAD UR8, UR36, UR4, URZ ;  /* 0x00000004240802a4 */ /* 0x000fee000f8e02ff */
[----:B------:R-:W-:Y:S01]  /*4300*/  @!P0 PRMT R88, R0, 0x7610, R88 ;  /* 0x0000761000588816 */ /* 0x000fe20000000058 */
[----:B--2---:R-:W-:Y:S03]  /*4310*/  @UP0 UIMAD.WIDE UR14, UR8, 0x4, UR14 ;  /* 0x00000004080e08a5 */ /* 0x004fe6000f8e020e */
[----:B------:R-:W2:Y:S03]  /*4320*/  @!UP0 LDCU UR8, c[0x0][0x880] ;  /* 0x00011000ff0887ac */ /* 0x000ea60008000800 */
[----:B------:R-:W-:Y:S01]  /*4330*/  IMAD.U32 R8, RZ, RZ, UR14 ;  /* 0x0000000eff087e24 */ /* 0x000fe2000f8e00ff */
[----:B------:R-:W-:Y:S05]  /*4340*/  MOV R9, UR15 ;  /* 0x0000000f00097c02 */ /* 0x000fea0008000f00 */
[----:B-----5:R3:W5:Y:S02]  /*4350*/  @P0 LDG.E R49, desc[UR46][R8.64] ;  /* 0x0000002e08310981 */ /* 0x020764000c1e1900 */
[----:B--23--:R-:W-:Y:S07]  /*4360*/  @!P0 IMAD.U32 R49, RZ, RZ, UR8 ;  /* 0x00000008ff318e24 */ /* 0x00cfee000f8e00ff */
.L_x_72:
[----:B-----5:R-:W-:Y:S01]  /*4370*/  @!P2 FSETP.EQ.AND P0, PT, R49, RZ, PT ;  /* 0x000000ff3100a20b */ /* 0x020fe20003f02000 */
[----:B------:R-:W-:Y:S01]  /*4380*/  @!UPT UIADD3 URZ, UPT, UPT, URZ, URZ, URZ ;  /* 0x000000fffffff290 */ /* 0x000fe2000fffe0ff */
[----:B------:R-:W-:Y:S11]  /*4390*/  @!P2 BRA `(.L_x_73) ;  /* 0x000000000014a947 */ /* 0x000ff60003800000 */
[----:B------:R-:W-:Y:S02]  /*43a0*/  LOP3.LUT P2, RZ, R88, 0xff, RZ, 0xc0, !PT ;  /* 0x000000ff58ff7812 */ /* 0x000fe4000784c0ff */
[----:B------:R-:W-:Y:S04]  /*43b0*/  PLOP3.LUT P0, PT, PT, PT, UP0, 0x80, 0x8 ;  /* 0x000000000008781c */ /* 0x000fe80003f0f008 */
[----:B------:R-:W-:Y:S07]  /*43c0*/  PLOP3.LUT P0, PT, P0, PT, PT, 0x8, 0x80 ;  /* 0x000000000080781c */ /* 0x000fee000070e170 */
[----:B------:R-:W-:Y:S11]  /*43d0*/  @P2 FSETP.EQ.AND P0, PT, R49, RZ, PT ;  /* 0x000000ff3100220b */ /* 0x000ff60003f02000 */
[----:B------:R-:W-:Y:S02]  /*43e0*/  @!UPT UIADD3 URZ, UPT, UPT, URZ, URZ, URZ ;  /* 0x000000fffffff290 */ /* 0x000fe4000fffe0ff */
.L_x_73:
[----:B------:R-:W-:Y:S01]  /*43f0*/  ULEA UR15, UR13, UR7, 0x3 ;  /* 0x000000070d0f7291 */ /* 0x000fe2000f8e18ff */
[----:B------:R-:W-:Y:S02]  /*4400*/  SHF.L.U32 R9, R29, 0x1f, RZ ;  /* 0x0000001f1d097819 */ /* 0x000fe400000006ff */
[----:B------:R-:W-:Y:S04]  /*4410*/  ELECT P4, URZ, PT ;  /* 0x0000000000ff782f */ /* 0x000fe80003880000 */
[----:B------:R-:W-:Y:S02]  /*4420*/  PLOP3.LUT P4, PT, P0, P4, PT, 0xf2, 0x2f ;  /* 0x00000000002f781c */ /* 0x000fe40000789e72 */
[----:B------:R-:W3:Y:S11]  /*4430*/  SYNCS.PHASECHK.TRANS64.TRYWAIT P2, [UR15+0x58], R9 ;  /* 0x00005809ff0075a7 */ /* 0x000ef6000804110f */
[----:B-1----:R-:W-:Y:S05]  /*4440*/  @!P4 IADD3 R8, P0, PT, R30, 0x580, RZ ;  /* 0x000005801e08c810 */ /* 0x002fea0007f1e0ff */
[----:B--2---:R-:W-:Y:S01]  /*4450*/  @!P4 IMAD.X R2, RZ, RZ, R31, P0 ;  /* 0x000000ffff02c224 */ /* 0x004fe200000e061f */
[----:B---3--:R-:W-:Y:S07]  /*4460*/  @!P2 BRA `(.L_x_74) ;  /* 0x000000380090a947 */ /* 0x008fee0003800000 */
.L_x_145:
[----:B------:R-:W2:Y:S01]  /*4470*/  LDC.64 R12, c[0x0][0xb18] ;  /* 0x0002c600ff0c7b82 */ /* 0x000ea20000000a00 */
[----:B------:R-:W-:Y:S01]  /*4480*/  @!P4 R2UR UR8, R2 ;  /* 0x000000000208c2ca */ /* 0x000fe200000e0000 */
[----:B------:R-:W-:Y:S01]  /*4490*/  VOTEU.ALL UP2, P4 ;  /* 0x0000000000ff7886 */ /* 0x000fe20002040000 */
[----:B------:R-:W-:Y:S01]  /*44a0*/  @!P4 R2UR UR9, R8 ;  /* 0x000000000809c2ca */ /* 0x000fe200000e0000 */
[----:B------:R-:W-:Y:S01]  /*44b0*/  VOTEU.ALL UP1, P4 ;  /* 0x0000000000ff7886 */ /* 0x000fe20002020000 */
[----:B-1----:R-:W-:Y:S03]  /*44c0*/  @!P4 IMAD.MOV.U32 R0, RZ, RZ, 0x2000 ;  /* 0x00002000ff00c424 */ /* 0x002fe600078e00ff */
[----:B------:R-:W1:Y:S01]  /*44d0*/  @!P1 LDC R2, c[0x0][0xb0c] ;  /* 0x0002c300ff029b82 */ /* 0x000e620000000800 */
[----:B------:R-:W-:Y:S01]  /*44e0*/  UMOV UR20, 0x0 ;  /* 0x0000000000147882 */ /* 0x000fe20000000000 */
[----:B------:R-:W-:Y:S01]  /*44f0*/  UMOV UR21, 0x10000000 ;  /* 0x1000000000157882 */ /* 0x000fe20000000000 */
[----:B------:R-:W-:Y:S01]  /*4500*/  UMOV UR12, UR36 ;  /* 0x00000024000c7c82 */ /* 0x000fe20008000000 */
[----:B------:R-:W-:Y:S01]  /*4510*/  UIADD3 UR14, UPT, UPT, UR13, 0x1, URZ ;  /* 0x000000010d0e7890 */ /* 0x000fe2000fffe0ff */
[----:B------:R-:W-:Y:S01]  /*4520*/  @P3 SHF.R.U32.HI R26, RZ, 0x10, R21 ;  /* 0x00000010ff1a3819 */ /* 0x000fe20000011615 */
[----:B------:R-:W-:Y:S02]  /*4530*/  VIADD R28, R28, 0x1 ;  /* 0x000000011c1c7836 */ /* 0x000fe40000000000 */
[----:B------:R-:W-:Y:S01]  /*4540*/  IMAD.U32 R9, RZ, RZ, UR8 ;  /* 0x00000008ff097e24 */ /* 0x000fe2000f8e00ff */
[----:B------:R-:W-:Y:S01]  /*4550*/  @!UP2 ULEA UR8, UR13, UR7, 0xd ;  /* 0x000000070d08a291 */ /* 0x000fe2000f8e68ff */
[----:B------:R-:W-:Y:S01]  /*4560*/  IMAD.U32 R8, RZ, RZ, UR9 ;  /* 0x00000009ff087e24 */ /* 0x000fe2000f8e00ff */
[----:B------:R-:W-:Y:S02]  /*4570*/  UIADD3 UR9, UPT, UPT, UR15, 0x40, URZ ;  /* 0x000000400f097890 */ /* 0x000fe4000fffe0ff */
[----:B------:R-:W-:Y:S01]  /*4580*/  @!P4 R2UR UR19, R9 ;  /* 0x000000000913c2ca */ /* 0x000fe200000e0000 */
[----:B------:R-:W-:Y:S01]  /*4590*/  @!UP2 UIADD3 UR8, UPT, UPT, UR8, 0x200, URZ ;  /* 0x000002000808a890 */ /* 0x000fe2000fffe0ff */
[----:B------:R-:W-:Y:S01]  /*45a0*/  @!P4 R2UR UR18, R8 ;  /* 0x000000000812c2ca */ /* 0x000fe200000e0000 */
[----:B------:R-:W-:Y:S01]  /*45b0*/  UISETP.NE.AND UP5, UPT, UR14, 0x3, UPT ;  /* 0x000000030e00788c */ /* 0x000fe2000bfa5270 */
[----:B------:R-:W3:Y:S01]  /*45c0*/  LDC.64 R8, c[0x0][0xb10] ;  /* 0x0002c400ff087b82 */ /* 0x000ee20000000a00 */
[----:B------:R-:W-:Y:S02]  /*45d0*/  UPRMT UR16, UR37, 0x654, UR9 ;  /* 0x0000065425107896 */ /* 0x000fe40008000009 */
[----:B------:R-:W-:Y:S02]  /*45e0*/  USEL UR17, URZ, 0x1, UP5 ;  /* 0x00000001ff117887 */ /* 0x000fe4000a800000 */
[----:B------:R-:W-:Y:S04]  /*45f0*/  USEL UR14, UR14, URZ, UP5 ;  /* 0x000000ff0e0e7287 */ /* 0x000fe8000a800000 */
[----:B------:R-:W-:Y:S01]  /*4600*/  ULEA UR13, UR14, UR7, 0x3 ;  /* 0x000000070e0d7291 */ /* 0x000fe2000f8e18ff */
[----:B------:R-:W-:Y:S01]  /*4610*/  LOP3.LUT R29, R29, UR17, RZ, 0x3c, !PT ;  /* 0x000000111d1d7c12 */ /* 0x000fe2000f8e3cff */
[----:B------:R1:W-:Y:S01]  /*4620*/  @!UP1 UTMALDG.3D [UR8], [UR18], desc[UR20] ;  /* 0x00001408120095b4 */ /* 0x0003e20008011000 */
[----:B------:R5:W-:Y:S02]  /*4630*/  @!P4 SYNCS.ARRIVE.TRANS64.RED.A0TR RZ, [UR15+0x40], R0 ;  /* 0x00004000ffffc9a7 */ /* 0x000be4000830040f */
[----:B------:R-:W-:Y:S01]  /*4640*/  SHF.L.U32 R14, R29, 0x1f, RZ ;  /* 0x0000001f1d0e7819 */ /* 0x000fe200000006ff */
[C---:B---3--:R-:W-:Y:S01]  /*4650*/  @!P1 IMAD.HI.U32 R8, R11.reuse, R8, RZ ;  /* 0x000000080b089227 */ /* 0x048fe200078e00ff */
[----:B--2---:R-:W-:Y:S02]  /*4660*/  @!P1 ISETP.NE.AND P0, PT, R12, 0x1, PT ;  /* 0x000000010c00980c */ /* 0x004fe40003f05270 */
[----:B-1----:R-:W-:Y:S01]  /*4670*/  @!P1 ISETP.NE.AND P2, PT, R2, 0x1, PT ;  /* 0x000000010200980c */ /* 0x002fe20003f45270 */
[----:B------:R-:W-:Y:S01]  /*4680*/  SYNCS.ARRIVE.TRANS64.RED.A1T0 RZ, [UR16], RZ ;  /* 0x000000ffffff79a7 */ /* 0x000fe20008100410 */
[C---:B------:R-:W-:Y:S01]  /*4690*/  @!P1 IMAD.HI.U32 R13, R10.reuse, R13, RZ ;  /* 0x0000000d0a0d9227 */ /* 0x040fe200078e00ff */
[----:B------:R-:W-:Y:S04]  /*46a0*/  @!P1 SHF.R.U32.HI R8, RZ, R9, R8 ;  /* 0x00000009ff089219 */ /* 0x000fe80000011608 */
[----:B------:R-:W-:Y:S01]  /*46b0*/  @!P1 SEL R8, R11, R8, !P2 ;  /* 0x000000080b089207 */ /* 0x000fe20005000000 */
[----:B------:R-:W1:Y:S01]  /*46c0*/  SYNCS.PHASECHK.TRANS64.TRYWAIT P5, [UR13+0x58], R14 ;  /* 0x0000580eff0075a7 */ /* 0x000e6200080a110d */
[----:B-----5:R-:W2:Y:S02]  /*46d0*/  @!P1 LDC R0, c[0x0][0xb20] ;  /* 0x0002c800ff009b82 */ /* 0x020ea40000000800 */
[----:B--2---:R-:W-:Y:S04]  /*46e0*/  @!P1 SHF.R.U32.HI R0, RZ, R0, R13 ;  /* 0x00000000ff009219 */ /* 0x004fe8000001160d */
[----:B------:R-:W-:Y:S05]  /*46f0*/  @!P1 SEL R9, R10, R0, !P0 ;  /* 0x000000000a099207 */ /* 0x000fea0004000000 */
[----:B------:R-:W-:Y:S02]  /*4700*/  @!P1 IMAD.IADD R0, R9, 0x1, -R8 ;  /* 0x0000000109009824 */ /* 0x000fe400078e0a08 */
[----:B------:R-:W-:Y:S02]  /*4710*/  @!P1 IMAD.IADD R8, R8, 0x1, -R9 ;  /* 0x0000000108089824 */ /* 0x000fe400078e0a09 */
[----:B------:R-:W-:Y:S02]  /*4720*/  @!P1 IMAD R11, R0, R2, R11 ;  /* 0x00000002000b9224 */ /* 0x000fe400078e020b */
[----:B------:R-:W-:Y:S01]  /*4730*/  @!P1 IMAD R10, R8, R12, R10 ;  /* 0x0000000c080a9224 */ /* 0x000fe200078e020a */
[----:B-1----:R-:W-:Y:S06]  /*4740*/  @!P5 BRA `(.L_x_75) ;  /* 0x0000003400f0d947 */ /* 0x002fec0003800000 */
.L_x_147:
[----:B------:R-:W-:Y:S01]  /*4750*/  @!P4 IADD3 R2, P0, PT, R30, 0x580, RZ ;  /* 0x000005801e02c810 */ /* 0x000fe20007f1e0ff */
[----:B------:R-:W-:Y:S01]  /*4760*/  UMOV UR18, 0x0 ;  /* 0x0000000000127882 */ /* 0x000fe20000000000 */
[----:B------:R-:W-:Y:S01]  /*4770*/  UMOV UR19, 0x10000000 ;  /* 0x1000000000137882 */ /* 0x000fe20000000000 */
[----:B------:R-:W-:Y:S01]  /*4780*/  VOTEU.ALL UP1, P4 ;  /* 0x0000000000ff7886 */ /* 0x000fe20002020000 */
[----:B------:R-:W-:Y:S01]  /*4790*/  @!P4 R2UR UR9, R2 ;  /* 0x000000000209c2ca */ /* 0x000fe200000e0000 */
[----:B-1----:R-:W-:Y:S01]  /*47a0*/  @!P4 IMAD.X R0, RZ, RZ, R31, P0 ;  /* 0x000000ffff00c224 */ /* 0x002fe200000e061f */
[----:B------:R-:W-:Y:S01]  /*47b0*/  UMOV UR12, UR36 ;  /* 0x00000024000c7c82 */ /* 0x000fe20008000000 */
[----:B------:R-:W-:Y:S01]  /*47c0*/  @P3 R2UR UR36, R26 ;  /* 0x000000001a2432ca */ /* 0x000fe200000e0000 */
[----:B------:R-:W-:Y:S01]  /*47d0*/  @!UP1 ULEA UR15, UR14, UR7, 0xd ;  /* 0x000000070e0f9291 */ /* 0x000fe2000f8e68ff */
[----:B------:R-:W-:Y:S01]  /*47e0*/  ISETP.NE.AND P0, PT, R28, 0x2, PT ;  /* 0x000000021c00780c */ /* 0x000fe20003f05270 */
[----:B------:R-:W-:Y:S01]  /*47f0*/  @!UP1 UIADD3 UR10, UPT, UPT, UR10, 0x20, URZ ;  /* 0x000000200a0a9890 */ /* 0x000fe2000fffe0ff */
[----:B------:R-:W-:Y:S01]  /*4800*/  @!P4 R2UR UR8, R0 ;  /* 0x000000000008c2ca */ /* 0x000fe200000e0000 */
[----:B------:R-:W-:Y:S01]  /*4810*/  IMAD.IADD R14, R10, 0x1, R86 ;  /* 0x000000010a0e7824 */ /* 0x000fe200078e0256 */
[----:B------:R-:W-:Y:S01]  /*4820*/  SEL R0, RZ, 0x1, P0 ;  /* 0x00000001ff007807 */ /* 0x000fe20000000000 */
[----:B------:R-:W-:Y:S01]  /*4830*/  IMAD.IADD R15, R11, 0x1, R87 ;  /* 0x000000010b0f7824 */ /* 0x000fe200078e0257 */
[----:B------:R-:W-:Y:S02]  /*4840*/  SEL R28, R28, RZ, P0 ;  /* 0x000000ff1c1c7207 */ /* 0x000fe40000000000 */
[----:B------:R-:W-:Y:S01]  /*4850*/  IMAD.U32 R8, RZ, RZ, UR9 ;  /* 0x00000009ff087e24 */ /* 0x000fe2000f8e00ff */
[----:B------:R-:W-:Y:S01]  /*4860*/  UIADD3 UR9, UPT, UPT, UR13, 0x40, URZ ;  /* 0x000000400d097890 */ /* 0x000fe2000fffe0ff */
[----:B------:R-:W-:Y:S03]  /*4870*/  LOP3.LUT R27, R27, R0, RZ, 0x3c, !PT ;  /* 0x000000001b1b7212 */ /* 0x000fe600078e3cff */
[----:B------:R-:W-:Y:S02]  /*4880*/  @!P4 R2UR UR16, R8 ;  /* 0x000000000810c2ca */ /* 0x000fe400000e0000 */
[----:B------:R-:W-:Y:S01]  /*4890*/  IMAD.U32 R9, RZ, RZ, UR8 ;  /* 0x00000008ff097e24 */ /* 0x000fe2000f8e00ff */
[----:B------:R-:W-:Y:S01]  /*48a0*/  @!UP1 UIADD3 UR8, UPT, UPT, UR15, 0x200, URZ ;  /* 0x000002000f089890 */ /* 0x000fe2000fffe0ff */
[----:B------:R-:W-:Y:S01]  /*48b0*/  VOTEU.ALL UP1, P4 ;  /* 0x0000000000ff7886 */ /* 0x000fe20002020000 */
[----:B------:R-:W-:Y:S02]  /*48c0*/  UPRMT UR15, UR37, 0x654, UR9 ;  /* 0x00000654250f7896 */ /* 0x000fe40008000009 */
[----:B------:R-:W-:Y:S11]  /*48d0*/  @!P4 R2UR UR17, R9 ;  /* 0x000000000911c2ca */ /* 0x000ff600000e0000 */
[----:B------:R-:W-:Y:S02]  /*48e0*/  @!UPT UIADD3 URZ, UPT, UPT, URZ, URZ, URZ ;  /* 0x000000fffffff290 */ /* 0x000fe4000fffe0ff */
[----:B------:R2:W-:Y:S01]  /*48f0*/  @!UP1 UTMALDG.3D [UR8], [UR16], desc[UR18] ;  /* 0x00001208100095b4 */ /* 0x0005e20008011000 */
[----:B------:R2:W-:Y:S01]  /*4900*/  @!P4 SYNCS.ARRIVE.TRANS64.RED.A0TR RZ, [UR13+0x40], R25 ;  /* 0x00004019ffffc9a7 */ /* 0x0005e2000830040d */
[----:B------:R-:W-:Y:S04]  /*4910*/  UIADD3 UR13, UPT, UPT, UR14, 0x1, URZ ;  /* 0x000000010e0d7890 */ /* 0x000fe8000fffe0ff */
[----:B------:R-:W-:Y:S04]  /*4920*/  UISETP.NE.AND UP1, UPT, UR13, 0x3, UPT ;  /* 0x000000030d00788c */ /* 0x000fe8000bf25270 */
[----:B------:R-:W-:Y:S02]  /*4930*/  USEL UR14, URZ, 0x1, UP1 ;  /* 0x00000001ff0e7887 */ /* 0x000fe40008800000 */
[----:B------:R-:W-:Y:S02]  /*4940*/  USEL UR13, UR13, URZ, UP1 ;  /* 0x000000ff0d0d7287 */ /* 0x000fe40008800000 */
[----:B------:R-:W-:Y:S02]  /*4950*/  UPLOP3.LUT UP1, UPT, UPT, UPT, UPT, 0x80, 0x8 ;  /* 0x000000000008789c */ /* 0x000fe40003f2f070 */
[----:B------:R-:W-:Y:S01]  /*4960*/  LOP3.LUT R29, R29, UR14, RZ, 0x3c, !PT ;  /* 0x0000000e1d1d7c12 */ /* 0x000fe2000f8e3cff */
[----:B------:R-:W-:Y:S01]  /*4970*/  SYNCS.ARRIVE.TRANS64.RED.A1T0 RZ, [UR15], RZ ;  /* 0x000000ffffff79a7 */ /* 0x000fe2000810040f */
[----:B------:R-:W-:Y:S07]  /*4980*/  @P3 BRA `(.L_x_76) ;  /* 0xfffffff4001c3947 */ /* 0x000fee000383ffff */
[----:B------:R-:W-:Y:S01]  /*4990*/  UIADD3 UR7, UPT, UPT, UR7, 0x58, URZ ;  /* 0x0000005807077890 */ /* 0x000fe2000fffe0ff */
[----:B------:R-:W-:-:S03]  /*49a0*/  SHF.L.U32 R2, R29, 0x1f, RZ ;  /* 0x0000001f1d027819 */ /* 0x000fc600000006ff */
[----:B------:R-:W-:-:S09]  /*49b0*/  ULEA UR4, UR13, UR7, 0x3 ;  /* 0x000000070d047291 */ /* 0x000fd2000f8e18ff */
[----:B------:R-:W1:Y:S02]  /*49c0*/  SYNCS.PHASECHK.TRANS64.TRYWAIT P0, [UR4], R2 ;  /* 0x00000002ff0075a7 */ /* 0x000e640008001104 */
[----:B-1----:R-:W-:Y:S05]  /*49d0*/  @!P0 BRA `(.L_x_77) ;  /* 0x0000003400648947 */ /* 0x002fea0003800000 */
.L_x_149:
        /* <DEDUP_REMOVED lines=9> */
.L_x_151:
[----:B------:R-:W-:-:S04]  /*4a70*/  UIADD3 UR5, UPT, UPT, UR5, 0x1, URZ ;  /* 0x0000000105057890 */ /* 0x000fc8000fffe0ff */
[----:B------:R-:W-:-:S04]  /*4a80*/  UISETP.NE.AND UP0, UPT, UR5, 0x3, UPT ;  /* 0x000000030500788c */ /* 0x000fc8000bf05270 */
[----:B------:R-:W-:Y:S02]  /*4a90*/  USEL UR4, URZ, 0x1, UP0 ;  /* 0x00000001ff047887 */ /* 0x000fe40008000000 */
[----:B------:R-:W-:-:S04]  /*4aa0*/  USEL UR5, UR5, URZ, UP0 ;  /* 0x000000ff05057287 */ /* 0x000fc80008000000 */
[----:B------:R-:W-:Y:S01]  /*4ab0*/  ULEA UR5, UR5, UR7, 0x3 ;  /* 0x0000000705057291 */ /* 0x000fe2000f8e18ff */
[----:B-1----:R-:W-:-:S04]  /*4ac0*/  LOP3.LUT R2, R29, UR4, RZ, 0x3c, !PT ;  /* 0x000000041d027c12 */ /* 0x002fc8000f8e3cff */
[----:B------:R-:W-:Y:S01]  /*4ad0*/  SHF.L.U32 R2, R2, 0x1f, RZ ;  /* 0x0000001f02027819 */ /* 0x000fe200000006ff */
[----:B------:R-:W-:-:S07]  /*4ae0*/  IMAD.U32 R0, RZ, RZ, UR5 ;  /* 0x00000005ff007e24 */ /* 0x000fce000f8e00ff */
.L_x_79:
[----:B-1----:R1:W3:Y:S02]  /*4af0*/  SYNCS.PHASECHK.TRANS64.TRYWAIT P0, [R0+URZ], R2 ;  /* 0x00000002000075a7 */ /* 0x0022e400080011ff */
[----:B---3--:R-:W-:Y:S05]  /*4b00*/  @!P0 NANOSLEEP.SYNCS 0x989680 ;  /* 0x009896800000895d */ /* 0x008fea0003900000 */
[----:B------:R-:W3:Y:S02]  /*4b10*/  @!P0 SYNCS.PHASECHK.TRANS64 P0, [R0+URZ], R2 ;  /* 0x00000002000085a7 */ /* 0x000ee400080010ff */
[----:B--23--:R-:W-:Y:S05]  /*4b20*/  @P0 EXIT ;  /* 0x000000000000094d */ /* 0x00cfea0003800000 */
[----:B------:R-:W-:Y:S05]  /*4b30*/  BRA `(.L_x_79) ;  /* 0xfffffffc00ec7947 */ /* 0x000fea000383ffff */
.L_x_67:
[----:B------:R-:W-:-:S06]  /*4b40*/  UISETP.GE.AND UP1, UPT, UR8, 0x4, UPT ;  /* 0x000000040800788c */ /* 0x000fcc000bf26270 */
[----:B------:R-:W-:-:S13]  /*4b50*/  PLOP3.LUT P0, PT, PT, PT, UP1, 0x80, 0x8 ;  /* 0x000000000008781c */ /* 0x000fda0003f0f018 */
[----:B------:R-:W-:Y:S05]  /*4b60*/  @!P0 EXIT ;  /* 0x000000000000894d */ /* 0x000fea0003800000 */
[----:B------:R-:W-:Y:S01]  /*4b70*/  BAR.SYNC.DEFER_BLOCKING 0x6, 0xa0 ;  /* 0x0182800000007b1d */ /* 0x000fe20000010000 */
[C---:B------:R-:W-:Y:S01]  /*4b80*/  IMAD.SHL.U32 R2, R93.reuse, 0x20, RZ ;  /* 0x000000205d027824 */ /* 0x040fe200078e00ff */
[C---:B------:R-:W-:Y:S01]  /*4b90*/  LOP3.LUT R94, R93.reuse, 0x2, RZ, 0xc0, !PT ;  /* 0x000000025d5e7812 */ /* 0x040fe200078ec0ff */
[C---:B------:R-:W-:Y:S01]  /*4ba0*/  IMAD.SHL.U32 R99, R93.reuse, 0x4, RZ ;  /* 0x000000045d637824 */ /* 0x040fe200078e00ff */
[C---:B------:R-:W-:Y:S01]  /*4bb0*/  LOP3.LUT R100, R93.reuse, 0x60, RZ, 0xc0, !PT ;  /* 0x000000605d647812 */ /* 0x040fe200078ec0ff */
[C---:B------:R-:W-:Y:S01]  /*4bc0*/  IMAD.U32 R46, R93.reuse, 0x10000, RZ ;  /* 0x000100005d2e7824 */ /* 0x040fe200078e00ff */
[----:B------:R-:W-:Y:S02]  /*4bd0*/  UMOV UR48, 0x400 ;  /* 0x0000040000307882 */ /* 0x000fe40000000000 */
[----:B------:R-:W1:Y:S01]  /*4be0*/  LDC R91, c[0x0][0x370] ;  /* 0x0000dc00ff5b7b82 */ /* 0x000e620000000800 */
[----:B------:R-:W-:Y:S01]  /*4bf0*/  ULEA UR48, UR37, UR48, 0x18 ;  /* 0x0000003025307291 */ /* 0x000fe2000f8ec0ff */
[----:B------:R-:W-:Y:S01]  /*4c00*/  LOP3.LUT R3, R2, 0xc0, RZ, 0xc0, !PT ;  /* 0x000000c002037812 */ /* 0x000fe200078ec0ff */
[----:B------:R-:W-:Y:S01]  /*4c10*/  IMAD.MOV.U32 R45, RZ, RZ, RZ ;  /* 0x000000ffff2d7224 */ /* 0x000fe200078e00ff */
[----:B------:R-:W-:Y:S01]  /*4c20*/  LOP3.LUT R93, R93, 0x4, RZ, 0xc0, !PT ;  /* 0x000000045d5d7812 */ /* 0x000fe200078ec0ff */
[----:B------:R-:W-:Y:S01]  /*4c30*/  UIADD3 UR52, UPT, UPT, UR48, 0x200, URZ ;  /* 0x0000020030347890 */ /* 0x000fe2000fffe0ff */
[----:B------:R-:W-:-:S02]  /*4c40*/  LOP3.LUT R99, R3, 0x18, R99, 0xf8, !PT ;  /* 0x0000001803637812 */ /* 0x000fc400078ef863 */
[----:B------:R-:W-:Y:S01]  /*4c50*/  CS2R R96, SRZ ;  /* 0x0000000000607805 */ /* 0x000fe2000001ff00 */
[----:B------:R-:W2:Y:S01]  /*4c60*/  LDC R42, c[0x0][0xb0c] ;  /* 0x0002c300ff2a7b82 */ /* 0x000ea20000000800 */
[----:B------:R-:W-:Y:S01]  /*4c70*/  LOP3.LUT R46, R46, 0x600000, RZ, 0xc0, !PT ;  /* 0x006000002e2e7812 */ /* 0x000fe200078ec0ff */
[----:B------:R-:W-:Y:S01]  /*4c80*/  IMAD.MOV.U32 R103, RZ, RZ, RZ ;  /* 0x000000ffff677224 */ /* 0x000fe200078e00ff */
[----:B------:R-:W-:Y:S01]  /*4c90*/  IADD3 R98, PT, PT, -R93, 0x2, RZ ;  /* 0x000000025d627810 */ /* 0x000fe20007ffe1ff */
[----:B------:R-:W-:Y:S01]  /*4ca0*/  IMAD.MOV R94, RZ, RZ, -R94 ;  /* 0x000000ffff5e7224 */ /* 0x000fe200078e0a5e */
[----:B------:R-:W-:Y:S01]  /*4cb0*/  LOP3.LUT R99, R99, 0xf20, R2, 0xf8, !PT ;  /* 0x00000f2063637812 */ /* 0x000fe200078ef802 */
[----:B------:R-:W-:Y:S01]  /*4cc0*/  IMAD.MOV R93, RZ, RZ, -R93 ;  /* 0x000000ffff5d7224 */ /* 0x000fe200078e0a5d */
[----:B------:R-:W4:Y:S01]  /*4cd0*/  LDCU.64 UR54, c[0x0][0x348] ;  /* 0x00006900ff3677ac */ /* 0x000f220008000a00 */
[----:B------:R-:W1:Y:S01]  /*4ce0*/  LDC R89, c[0x0][0xb20] ;  /* 0x0002c800ff597b82 */ /* 0x000e620000000800 */
[----:B------:R-:W3:Y:S01]  /*4cf0*/  LDS R0, [UR48+0x130] ;  /* 0x00013030ff007984 */ /* 0x000ee20008000800 */
[----:B------:R-:W-:Y:S01]  /*4d00*/  IMAD.SHL.U32 R98, R98, 0x10, RZ ;  /* 0x0000001062627824 */ /* 0x000fe200078e00ff */
[----:B------:R-:W-:Y:S01]  /*4d10*/  LEA R99, R99, UR52, 0x1 ;  /* 0x0000003463637c11 */ /* 0x000fe2000f8e08ff */
[----:B------:R-:W-:Y:S01]  /*4d20*/  UMOV UR51, 0x1 ;  /* 0x0000000100337882 */ /* 0x000fe20000000000 */
[----:B------:R-:W-:Y:S01]  /*4d30*/  UMOV UR56, URZ ;  /* 0x000000ff00387c82 */ /* 0x000fe20008000000 */
[----:B------:R-:W1:Y:S02]  /*4d40*/  LDCU.64 UR38, c[0x0][0x888] ;  /* 0x00011100ff2677ac */ /* 0x000e640008000a00 */
[----:B------:R-:W1:Y:S01]  /*4d50*/  LDC R41, c[0x0][0xb30] ;  /* 0x0002cc00ff297b82 */ /* 0x000e620000000800 */
[----:B------:R-:W1:Y:S01]  /*4d60*/  LDCU.64 UR44, c[0x0][0x890] ;  /* 0x00011200ff2c77ac */ /* 0x000e620008000a00 */
[----:B------:R-:W-:Y:S01]  /*4d70*/  UMOV UR50, URZ ;  /* 0x000000ff00327c82 */ /* 0x000fe20008000000 */
[----:B------:R-:W-:-:S05]  /*4d80*/  UMOV UR49, URZ ;  /* 0x000000ff00317c82 */ /* 0x000fca0008000000 */
[----:B------:R-:W1:Y:S08]  /*4d90*/  LDC.64 R84, c[0x0][0xb10] ;  /* 0x0002c400ff547b82 */ /* 0x000e700000000a00 */
[----:B------:R-:W1:Y:S08]  /*4da0*/  LDC.64 R38, c[0x0][0xb18] ;  /* 0x0002c600ff267b82 */ /* 0x000e700000000a00 */
[----:B------:R-:W1:Y:S08]  /*4db0*/  LDC.64 R36, c[0x0][0xb28] ;  /* 0x0002ca00ff247b82 */ /* 0x000e700000000a00 */
[----:B------:R-:W1:Y:S01]  /*4dc0*/  LDC.64 R82, c[0x0][0x8b0] ;  /* 0x00022c00ff527b82 */ /* 0x000e620000000a00 */
[----:B---3--:R-:W-:-:S07]  /*4dd0*/  IMAD.IADD R46, R0, 0x1, R46 ;  /* 0x00000001002e7824 */ /* 0x008fce00078e022e */
[----:B------:R-:W3:Y:S08]  /*4de0*/  LDC.64 R80, c[0x0][0x8a8] ;  /* 0x00022a00ff507b82 */ /* 0x000ef00000000a00 */
[----:B--2-4-:R-:W1:Y:S02]  /*4df0*/  LDC R90, c[0x0][0x374] ;  /* 0x0000dd00ff5a7b82 */ /* 0x014e640000000800 */
.L_x_110:
[C---:B------:R-:W-:Y:S02]  /*4e00*/  LEA R0, R103.reuse, UR48, 0x3 ;  /* 0x0000003067007c11 */ /* 0x040fe4000f8e18ff */
[----:B------:R-:W-:Y:S02]  /*4e10*/  SHF.L.U32 R2, R96, 0x1f, RZ ;  /* 0x0000001f60027819 */ /* 0x000fe400000006ff */
[----:B------:R-:W-:Y:S02]  /*4e20*/  LEA R16, R103, UR48, 0x4 ;  /* 0x0000003067107c11 */ /* 0x000fe4000f8e20ff */
[----:B------:R-:W2:Y:S02]  /*4e30*/  SYNCS.PHASECHK.TRANS64.TRYWAIT P0, [R0+URZ+0x80], R2 ;  /* 0x00008002000075a7 */ /* 0x000ea400080011ff */
[----:B--2---:R-:W-:Y:S05]  /*4e40*/  @!P0 BRA `(.L_x_80) ;  /* 0x0000003000788947 */ /* 0x004fea0003800000 */
.L_x_152:
[----:B------:R-:W4:Y:S01]  /*4e50*/  LDC.64 R10, c[0x0][0xb10] ;  /* 0x0002c400ff0a7b82 */ /* 0x000f220000000a00 */
[----:B------:R-:W3:Y:S01]  /*4e60*/  LDS.128 R16, [R16+0x110] ;  /* 0x0001100010107984 */ /* 0x000ee20000000c00 */
[----:B-1----:R-:W-:Y:S01]  /*4e70*/  ISETP.NE.AND P1, PT, R41, 0x1, PT ;  /* 0x000000012900780c */ /* 0x002fe20003f25270 */
[----:B--2---:R-:W-:Y:S01]  /*4e80*/  VIADD R0, R0, 0x90 ;  /* 0x0000009000007836 */ /* 0x004fe20000000000 */
[----:B------:R-:W-:Y:S04]  /*4e90*/  ISETP.GE.AND P0, PT, R40, 0x1, PT ;  /* 0x000000012800780c */ /* 0x000fe80003f06270 */
[----:B------:R-:W1:Y:S01]  /*4ea0*/  LDC.64 R8, c[0x0][0xb18] ;  /* 0x0002c600ff087b82 */ /* 0x000e620000000a00 */
[----:B------:R-:W-:Y:S01]  /*4eb0*/  PRMT R0, RZ, 0x654, R0 ;  /* 0x00000654ff007816 */ /* 0x000fe20000000000 */
[----:B------:R-:W-:Y:S01]  /*4ec0*/  @!PT LDS RZ, [RZ] ;  /* 0x00000000fffff984 */ /* 0x000fe20000000800 */
[----:B------:R-:W-:Y:S01]  /*4ed0*/  @!PT LDS RZ, [RZ] ;  /* 0x00000000fffff984 */ /* 0x000fe20000000800 */
[----:B------:R-:W-:Y:S01]  /*4ee0*/  @!PT LDS RZ, [RZ] ;  /* 0x00000000fffff984 */ /* 0x000fe20000000800 */
[----:B------:R-:W-:Y:S01]  /*4ef0*/  @!PT LDS RZ, [RZ] ;  /* 0x00000000fffff984 */ /* 0x000fe20000000800 */
[----:B------:R2:W-:Y:S06]  /*4f00*/  MEMBAR.ALL.CTA ;  /* 0x0000000000007992 */ /* 0x0005ec0000008000 */
[----:B--2---:R-:W2:Y:S01]  /*4f10*/  FENCE.VIEW.ASYNC.S ;  /* 0x00000000000073c6 */ /* 0x004ea20000000000 */
[----:B------:R-:W1:Y:S08]  /*4f20*/  @!P1 LDC R12, c[0x0][0xb20] ;  /* 0x0002c800ff0c9b82 */ /* 0x000e700000000800 */
[----:B------:R-:W1:Y:S01]  /*4f30*/  @!P1 LDC R7, c[0x0][0xb0c] ;  /* 0x0002c300ff079b82 */ /* 0x000e620000000800 */
[----:B--2---:R2:W-:Y:S01]  /*4f40*/  SYNCS.ARRIVE.TRANS64.RED.A1T0 RZ, [R0+URZ], RZ ;  /* 0x000000ff00ff79a7 */ /* 0x0045e200081004ff */
[----:B---3--:R-:W-:Y:S04]  /*4f50*/  LOP3.LUT P4, RZ, R18, 0x1, RZ, 0xc0, !PT ;  /* 0x0000000112ff7812 */ /* 0x008fe8000788c0ff */
[----:B------:R-:W-:Y:S09]  /*4f60*/  P2R R101, PR, RZ, 0x10 ;  /* 0x00000010ff657803 */ /* 0x000ff20000000000 */
[----:B------:R-:W-:Y:S02]  /*4f70*/  @P4 MOV R44, R16 ;  /* 0x00000010002c4202 */ /* 0x000fe40000000f00 */
[----:B------:R-:W-:Y:S01]  /*4f80*/  @P4 LOP3.LUT R43, R17, 0xffff, RZ, 0xc0, !PT ;  /* 0x0000ffff112b4812 */ /* 0x000fe200078ec0ff */
[----:B--2-4-:R-:W-:Y:S06]  /*4f90*/  @!P0 BRA `(.L_x_81) ;  /* 0x0000000000a48947 */ /* 0x014fec0003800000 */
[----:B------:R-:W-:Y:S01]  /*4fa0*/  IMAD.HI.U32 R0, R90, R39, RZ ;  /* 0x000000275a007227 */ /* 0x000fe200078e00ff */
[----:B------:R-:W-:Y:S02]  /*4fb0*/  ISETP.NE.AND P0, PT, R38, 0x1, PT ;  /* 0x000000012600780c */ /* 0x000fe40003f05270 */
[----:B------:R-:W-:Y:S01]  /*4fc0*/  ISETP.NE.AND P2, PT, R40, 0x1, PT ;  /* 0x000000012800780c */ /* 0x000fe20003f45270 */
[----:B------:R-:W-:Y:S01]  /*4fd0*/  IMAD.HI.U32 R4, R91, R84, RZ ;  /* 0x000000545b047227 */ /* 0x000fe200078e00ff */
[----:B------:R-:W-:Y:S02]  /*4fe0*/  SHF.R.U32.HI R0, RZ, R89, R0 ;  /* 0x00000059ff007219 */ /* 0x000fe40000011600 */
[----:B------:R-:W-:Y:S01]  /*4ff0*/  ISETP.NE.AND P3, PT, R42, 0x1, PT ;  /* 0x000000012a00780c */ /* 0x000fe20003f65270 */
[----:B------:R-:W-:Y:S01]  /*5000*/  IMAD.HI.U32 R6, R43, R39, RZ ;  /* 0x000000272b067227 */ /* 0x000fe200078e00ff */
[-C--:B------:R-:W-:Y:S02]  /*5010*/  SHF.R.U32.HI R4, RZ, R85.reuse, R4 ;  /* 0x00000055ff047219 */ /* 0x080fe40000011604 */
[----:B------:R-:W-:Y:S01]  /*5020*/  SEL R0, R90, R0, !P0 ;  /* 0x000000005a007207 */ /* 0x000fe20004000000 */
[----:B------:R-:W-:Y:S01]  /*5030*/  IMAD.HI.U32 R5, R44, R84, RZ ;  /* 0x000000542c057227 */ /* 0x000fe200078e00ff */
[----:B------:R-:W-:Y:S03]  /*5040*/  SEL R4, R91, R4, !P3 ;  /* 0x000000045b047207 */ /* 0x000fe60005800000 */
[-C--:B------:R-:W-:Y:S01]  /*5050*/  IMAD.HI.U32 R3, R0, R36.reuse, RZ ;  /* 0x0000002400037227 */ /* 0x080fe200078e00ff */
[----:B------:R-:W-:Y:S03]  /*5060*/  SHF.R.U32.HI R5, RZ, R85, R5 ;  /* 0x00000055ff057219 */ /* 0x000fe60000011605 */
[----:B------:R-:W-:Y:S01]  /*5070*/  IMAD.HI.U32 R2, R4, R36, RZ ;  /* 0x0000002404027227 */ /* 0x000fe200078e00ff */
[----:B------:R-:W-:Y:S02]  /*5080*/  @P2 SHF.R.U32.HI R0, RZ, R37, R3 ;  /* 0x00000025ff002219 */ /* 0x000fe40000011603 */
[----:B------:R-:W-:Y:S02]  /*5090*/  SHF.R.U32.HI R3, RZ, R89, R6 ;  /* 0x00000059ff037219 */ /* 0x000fe40000011606 */
[----:B------:R-:W-:Y:S01]  /*50a0*/  @P2 SHF.R.U32.HI R4, RZ, R37, R2 ;  /* 0x00000025ff042219 */ /* 0x000fe20000011602 */
[----:B------:R-:W-:Y:S01]  /*50b0*/  IMAD R0, R40, R0, RZ ;  /* 0x0000000028007224 */ /* 0x000fe200078e02ff */
[----:B------:R-:W-:Y:S02]  /*50c0*/  SEL R3, R43, R3, !P0 ;  /* 0x000000032b037207 */ /* 0x000fe40004000000 */
[----:B------:R-:W-:Y:S01]  /*50d0*/  SEL R2, R44, R5, !P3 ;  /* 0x000000052c027207 */ /* 0x000fe20005800000 */
[----:B------:R-:W-:Y:S01]  /*50e0*/  IMAD R5, R40, R4, RZ ;  /* 0x0000000428057224 */ /* 0x000fe200078e02ff */
[C---:B------:R-:W-:Y:S01]  /*50f0*/  ISETP.GE.AND P0, PT, R3.reuse, R0, PT ;  /* 0x000000000300720c */ /* 0x040fe20003f06270 */
[C---:B------:R-:W-:Y:S03]  /*5100*/  IMAD.HI.U32 R0, R3.reuse, R36, RZ ;  /* 0x0000002403007227 */ /* 0x040fe600078e00ff */
[C---:B------:R-:W-:Y:S02]  /*5110*/  ISETP.GE.OR P0, PT, R2.reuse, R5, P0 ;  /* 0x000000050200720c */ /* 0x040fe40000706670 */
[----:B------:R-:W-:Y:S04]  /*5120*/  SHF.R.U32.HI R0, RZ, R37, R0 ;  /* 0x00000025ff007219 */ /* 0x000fe80000011600 */
[C---:B------:R-:W-:Y:S05]  /*5130*/  SEL R6, R3.reuse, R0, !P2 ;  /* 0x0000000003067207 */ /* 0x040fea0005000000 */
        /* <DEDUP_REMOVED lines=14> */
[----:B------:R-:W-:Y:S07]  /*5220*/  IMAD R43, R3, R38, R43 ;  /* 0x00000026032b7224 */ /* 0x000fee00078e022b */
.L_x_81:
[----:B-1----:R-:W-:Y:S01]  /*5230*/  @!P1 ISETP.NE.AND P0, PT, R8, 0x1, PT ;  /* 0x000000010800980c */ /* 0x002fe20003f05270 */
[----:B------:R-:W-:Y:S01]  /*5240*/  @!P1 IMAD.HI.U32 R0, R44, R10, RZ ;  /* 0x0000000a2c009227 */ /* 0x000fe200078e00ff */
[----:B------:R-:W-:Y:S01]  /*5250*/  @!P1 ISETP.NE.AND P2, PT, R7, 0x1, PT ;  /* 0x000000010700980c */ /* 0x000fe20003f45270 */
[----:B------:R-:W-:Y:S01]  /*5260*/  ULOP3.LUT UP0, URZ, UR52, 0x1b0, URZ, 0xc0, !UPT ;  /* 0x000001b034ff7892 */ /* 0x000fe2000f80c0ff */
[----:B------:R-:W-:Y:S01]  /*5270*/  R2UR UR42, R15 ;  /* 0x000000000f2a72ca */ /* 0x000fe200000e0000 */
[----:B------:R-:W-:Y:S01]  /*5280*/  @!P1 IMAD.HI.U32 R2, R43, R9, RZ ;  /* 0x000000092b029227 */ /* 0x000fe200078e00ff */
[----:B------:R-:W-:Y:S02]  /*5290*/  @!P1 SHF.R.U32.HI R0, RZ, R11, R0 ;  /* 0x0000000bff009219 */ /* 0x000fe40000011600 */
[----:B------:R-:W-:Y:S01]  /*52a0*/  R2UR UR41, R14 ;  /* 0x000000000e2972ca */ /* 0x000fe200000e0000 */
[----:B------:R-:W-:Y:S01]  /*52b0*/  VIADD R103, R103, 0x1 ;  /* 0x0000000167677836 */ /* 0x000fe20000000000 */
[----:B------:R-:W-:Y:S02]  /*52c0*/  @!P1 SHF.R.U32.HI R2, RZ, R12, R2 ;  /* 0x0000000cff029219 */ /* 0x000fe40000011602 */
[----:B------:R-:W-:Y:S02]  /*52d0*/  @!P1 SEL R3, R44, R0, !P2 ;  /* 0x000000002c039207 */ /* 0x000fe40005000000 */
[----:B------:R-:W-:Y:S02]  /*52e0*/  @!P1 SEL R2, R43, R2, !P0 ;  /* 0x000000022b029207 */ /* 0x000fe40004000000 */
[----:B------:R-:W-:Y:S01]  /*52f0*/  @P4 SHF.R.U32.HI R95, RZ, 0x10, R17 ;  /* 0x00000010ff5f4819 */ /* 0x000fe20000011611 */
[----:B------:R-:W-:Y:S02]  /*5300*/  USHF.L.U32 UR42, UR42, 0x7, URZ ;  /* 0x000000072a2a7899 */ /* 0x000fe400080006ff */
[----:B------:R-:W-:Y:S02]  /*5310*/  @!P1 IMAD.IADD R0, R2, 0x1, -R3 ;  /* 0x0000000102009824 */ /* 0x000fe400078e0a03 */
[----:B------:R-:W-:Y:S01]  /*5320*/  @!P1 IMAD.IADD R2, R3, 0x1, -R2 ;  /* 0x0000000103029824 */ /* 0x000fe200078e0a02 */
[----:B------:R-:W-:Y:S01]  /*5330*/  USHF.L.U32 UR41, UR41, 0x6, URZ ;  /* 0x0000000629297899 */ /* 0x000fe200080006ff */
[----:B------:R-:W-:Y:S02]  /*5340*/  @!P1 IMAD R44, R0, R7, R44 ;  /* 0x00000007002c9224 */ /* 0x000fe400078e022c */
[----:B------:R-:W-:Y:S01]  /*5350*/  @!P1 IMAD R43, R2, R8, R43 ;  /* 0x00000008022b9224 */ /* 0x000fe200078e022b */
[----:B------:R-:W-:Y:S08]  /*5360*/  BRA.U !UP0, `(.L_x_82) ;  /* 0x00000001087c7547 */ /* 0x000ff0000b800000 */
[----:B------:R-:W1:Y:S01]  /*5370*/  LDCU.64 UR8, c[0x4][0x80] ;  /* 0x01001000ff0877ac */ /* 0x000e620008000a00 */
[----:B------:R-:W-:Y:S01]  /*5380*/  MOV R2, 0x0 ;  /* 0x0000000000027802 */ /* 0x000fe20000000f00 */
[----:B------:R-:W-:Y:S02]  /*5390*/  HFMA2 R12, -RZ, RZ, 0, 5.9604644775390625e-08 ;  /* 0x00000001ff0c7431 */ /* 0x000fe400000001ff */
[----:B------:R-:W-:Y:S01]  /*53a0*/  IMAD.MOV.U32 R8, RZ, RZ, 0x70 ;  /* 0x00000070ff087424 */ /* 0x000fe200078e00ff */
[----:B------:R2:W3:Y:S01]  /*53b0*/  LDC.64 R14, c[0x4][R2] ;  /* 0x01000000020e7b82 */ /* 0x0004e20000000a00 */
[----:B------:R-:W4:Y:S01]  /*53c0*/  LDCU.64 UR6, c[0x4][0x88] ;  /* 0x01001100ff0677ac */ /* 0x000f220008000a00 */
[----:B------:R-:W-:Y:S01]  /*53d0*/  IMAD.MOV.U32 R13, RZ, RZ, RZ ;  /* 0x000000ffff0d7224 */ /* 0x000fe200078e00ff */
[----:B------:R-:W2:Y:S01]  /*53e0*/  LDCU.64 UR4, c[0x4][0x8] ;  /* 0x01000100ff0477ac */ /* 0x000ea20008000a00 */
[----:B-1----:R-:W-:Y:S01]  /*53f0*/  MOV R5, UR9 ;  /* 0x0000000900057c02 */ /* 0x002fe20008000f00 */
[----:B------:R-:W-:Y:S01]  /*5400*/  IMAD.U32 R4, RZ, RZ, UR8 ;  /* 0x00000008ff047e24 */ /* 0x000fe2000f8e00ff */
[----:B----4-:R-:W-:Y:S01]  /*5410*/  MOV R7, UR7 ;  /* 0x0000000700077c02 */ /* 0x010fe20008000f00 */
[----:B------:R-:W-:Y:S01]  /*5420*/  IMAD.U32 R6, RZ, RZ, UR6 ;  /* 0x00000006ff067e24 */ /* 0x000fe2000f8e00ff */
[----:B--2---:R-:W-:Y:S01]  /*5430*/  MOV R11, UR5 ;  /* 0x00000005000b7c02 */ /* 0x004fe20008000f00 */
[----:B------:R-:W-:Y:S02]  /*5440*/  IMAD.U32 R10, RZ, RZ, UR4 ;  /* 0x00000004ff0a7e24 */ /* 0x000fe4000f8e00ff */
[----:B------:R-:W-:Y:S07]  /*5450*/  LEPC R20, `(.L_x_83) ;  /* 0x000000001014794e */ /* 0x000fee0000000000 */
[----:B---3-5:R-:W-:Y:S05]  /*5460*/  CALL.ABS.NOINC R14 ;  /* 0x000000000e007343 */ /* 0x028fea0003c00000 */
.L_x_83:
[----:B------:R-:W1:Y:S01]  /*5470*/  LDCU.64 UR8, c[0x4][0x80] ;  /* 0x01001000ff0877ac */ /* 0x000e620008000a00 */
[----:B------:R-:W2:Y:S01]  /*5480*/  LDC.64 R2, c[0x4][R2] ;  /* 0x0100000002027b82 */ /* 0x000ea20000000a00 */
[----:B------:R-:W-:Y:S02]  /*5490*/  HFMA2 R12, -RZ, RZ, 0, 5.9604644775390625e-08 ;  /* 0x00000001ff0c7431 */ /* 0x000fe400000001ff */
[----:B------:R-:W-:Y:S02]  /*54a0*/  IMAD.MOV.U32 R8, RZ, RZ, 0x70 ;  /* 0x00000070ff087424 */ /* 0x000fe400078e00ff */
[----:B------:R-:W-:Y:S01]  /*54b0*/  IMAD.MOV.U32 R13, RZ, RZ, RZ ;  /* 0x000000ffff0d7224 */ /* 0x000fe200078e00ff */
[----:B------:R-:W3:Y:S01]  /*54c0*/  LDCU.64 UR6, c[0x4][0x88] ;  /* 0x01001100ff0677ac */ /* 0x000ee20008000a00 */
[----:B------:R-:W4:Y:S01]  /*54d0*/  LDCU.64 UR4, c[0x4][0x8] ;  /* 0x01000100ff0477ac */ /* 0x000f220008000a00 */
[----:B-1----:R-:W-:Y:S02]  /*54e0*/  MOV R4, UR8 ;  /* 0x0000000800047c02 */ /* 0x002fe40008000f00 */
[----:B------:R-:W-:Y:S02]  /*54f0*/  MOV R5, UR9 ;  /* 0x0000000900057c02 */ /* 0x000fe40008000f00 */
[----:B---3--:R-:W-:Y:S01]  /*5500*/  MOV R7, UR7 ;  /* 0x0000000700077c02 */ /* 0x008fe20008000f00 */
[----:B------:R-:W-:Y:S01]  /*5510*/  IMAD.U32 R6, RZ, RZ, UR6 ;  /* 0x00000006ff067e24 */ /* 0x000fe2000f8e00ff */
[----:B----4-:R-:W-:Y:S01]  /*5520*/  MOV R11, UR5 ;  /* 0x00000005000b7c02 */ /* 0x010fe20008000f00 */
[----:B------:R-:W-:Y:S02]  /*5530*/  IMAD.U32 R10, RZ, RZ, UR4 ;  /* 0x00000004ff0a7e24 */ /* 0x000fe4000f8e00ff */
[----:B------:R-:W-:Y:S07]  /*5540*/  LEPC R20, `(.L_x_82) ;  /* 0x000000001014794e */ /* 0x000fee0000000000 */
[----:B--2---:R-:W-:Y:S05]  /*5550*/  CALL.ABS.NOINC R2 ;  /* 0x0000000002007343 */ /* 0x004fea0003c00000 */
.L_x_82:
[----:B------:R-:W-:Y:S01]  /*5560*/  ISETP.NE.U32.AND P4, PT, R82, RZ, PT ;  /* 0x000000ff5200720c */ /* 0x000fe20003f85070 */
[----:B------:R-:W-:Y:S01]  /*5570*/  UISETP.NE.AND UP2, UPT, UR53, URZ, UPT ;  /* 0x000000ff3500728c */ /* 0x000fe2000bf45270 */
[----:B------:R-:W-:Y:S01]  /*5580*/  ISETP.NE.U32.AND P2, PT, RZ, UR38, PT ;  /* 0x00000026ff007c0c */ /* 0x000fe2000bf45070 */
[----:B------:R-:W-:Y:S01]  /*5590*/  UISETP.NE.U32.AND UP1, UPT, UR44, URZ, UPT ;  /* 0x000000ff2c00728c */ /* 0x000fe2000bf25070 */
[----:B------:R-:W-:Y:S01]  /*55a0*/  ISETP.NE.AND.EX P4, PT, R83, RZ, PT, P4 ;  /* 0x000000ff5300720c */ /* 0x000fe20003f85340 */
[----:B------:R-:W-:Y:S01]  /*55b0*/  UPLOP3.LUT UP0, UPT, UPT, UPT, UPT, 0x40, 0x4 ;  /* 0x000000000004789c */ /* 0x000fe20003f0e870 */
[----:B------:R-:W-:Y:S01]  /*55c0*/  ISETP.NE.AND.EX P2, PT, RZ, UR39, PT, P2 ;  /* 0x00000027ff007c0c */ /* 0x000fe2000bf45320 */
[----:B------:R-:W-:Y:S01]  /*55d0*/  UISETP.NE.AND.EX UP1, UPT, UR45, URZ, UPT, UP1 ;  /* 0x000000ff2d00728c */ /* 0x000fe2000bf25310 */
[----:B------:R-:W-:Y:S04]  /*55e0*/  PLOP3.LUT P1, PT, PT, PT, UP2, 0x80, 0x8 ;  /* 0x000000000008781c */ /* 0x000fe80003f2f028 */
[----:B------:R-:W-:Y:S06]  /*55f0*/  @UP2 UPLOP3.LUT UP0, UPT, UPT, UPT, UP1, 0x80, 0x8 ;  /* 0x000000000008289c */ /* 0x000fec0003f0f010 */
[----:B------:R-:W-:Y:S01]  /*5600*/  PLOP3.LUT P0, PT, PT, PT, UP0, 0x80, 0x8 ;  /* 0x000000000008781c */ /* 0x000fe20003f0f008 */
[----:B------:R-:W-:Y:S01]  /*5610*/  @!UPT UIADD3 URZ, UPT, UPT, URZ, URZ, URZ ;  /* 0x000000fffffff290 */ /* 0x000fe2000fffe0ff */
[----:B------:R-:W-:Y:S11]  /*5620*/  BRA.U !UP1, `(.L_x_84) ;  /* 0x0000000109387547 */ /* 0x000ff6000b800000 */
[----:B------:R-:W-:Y:S01]  /*5630*/  UISETP.NE.U32.AND UP0, UPT, UR38, URZ, UPT ;  /* 0x000000ff2600728c */ /* 0x000fe2000bf05070 */
[----:B------:R-:W-:Y:S02]  /*5640*/  HFMA2 R0, -RZ, RZ, 0, 5.9604644775390625e-08 ;  /* 0x00000001ff007431 */ /* 0x000fe400000001ff */
[----:B------:R-:W-:Y:S01]  /*5650*/  IMAD.MOV.U32 R88, RZ, RZ, 0x1 ;  /* 0x00000001ff587424 */ /* 0x000fe200078e00ff */
[----:B------:R-:W-:Y:S06]  /*5660*/  UISETP.NE.AND.EX UP0, UPT, UR39, URZ, UPT, UP0 ;  /* 0x000000ff2700728c */ /* 0x000fec000bf05300 */
[----:B------:R-:W-:Y:S05]  /*5670*/  PLOP3.LUT P3, PT, PT, PT, UP0, 0x80, 0x8 ;  /* 0x000000000008781c */ /* 0x000fea0003f6f008 */
[----:B------:R-:W1:Y:S01]  /*5680*/  @UP0 LDCU.64 UR6, c[0x0][0x888] ;  /* 0x00011100ff0607ac */ /* 0x000e620008000a00 */
[----:B------:R-:W-:Y:S07]  /*5690*/  @UP0 UIMAD UR4, UR36, UR44, URZ ;  /* 0x0000002c240402a4 */ /* 0x000fee000f8e02ff */
[----:B------:R-:W-:Y:S01]  /*56a0*/  @!P3 PRMT R88, R0, 0x7610, R88 ;  /* 0x000076100058b816 */ /* 0x000fe20000000058 */
[----:B-1----:R-:W-:Y:S03]  /*56b0*/  @UP0 UIMAD.WIDE UR6, UR4, 0x4, UR6 ;  /* 0x00000004040608a5 */ /* 0x002fe6000f8e0206 */
[----:B------:R-:W1:Y:S03]  /*56c0*/  @!UP0 LDCU UR4, c[0x0][0x880] ;  /* 0x00011000ff0487ac */ /* 0x000e660008000800 */
[----:B------:R-:W-:Y:S01]  /*56d0*/  IMAD.U32 R2, RZ, RZ, UR6 ;  /* 0x00000006ff027e24 */ /* 0x000fe2000f8e00ff */
[----:B------:R-:W-:Y:S05]  /*56e0*/  MOV R3, UR7 ;  /* 0x0000000700037c02 */ /* 0x000fea0008000f00 */
[----:B-----5:R2:W5:Y:S02]  /*56f0*/  @P3 LDG.E R49, desc[UR46][R2.64] ;  /* 0x0000002e02313981 */ /* 0x020564000c1e1900 */
[----:B-12---:R-:W-:Y:S02]  /*5700*/  @!P3 IMAD.U32 R49, RZ, RZ, UR4 ;  /* 0x00000004ff31be24 */ /* 0x006fe4000f8e00ff */
.L_x_84:
[----:B------:R-:W-:Y:S05]  /*5710*/  @!P4 BRA `(.L_x_85) ;  /* 0x000000000020c947 */ /* 0x000fea0003800000 */
[----:B------:R-:W-:Y:S04]  /*5720*/  ISETP.NE.U32.AND P3, PT, R80, RZ, PT ;  /* 0x000000ff5000720c */ /* 0x000fe80003f65070 */
[----:B------:R-:W-:Y:S11]  /*5730*/  ISETP.NE.AND.EX P3, PT, R81, RZ, PT, P3 ;  /* 0x000000ff5100720c */ /* 0x000ff60003f65330 */
[----:B------:R-:W-:Y:S02]  /*5740*/  @!UPT UIADD3 URZ, UPT, UPT, URZ, URZ, URZ ;  /* 0x000000fffffff290 */ /* 0x000fe4000fffe0ff */
[----:B------:R-:W1:Y:S01]  /*5750*/  @P3 LDC.64 R2, c[0x0][0x8a8] ;  /* 0x00022a00ff023b82 */ /* 0x000e620000000a00 */
[----:B------:R-:W-:Y:S04]  /*5760*/  @P3 IMAD R0, R82, UR36, RZ ;  /* 0x0000002452003c24 */ /* 0x000fe8000f8e02ff */
[----:B-1----:R-:W-:Y:S05]  /*5770*/  @P3 IMAD.WIDE R2, R0, 0x4, R2 ;  /* 0x0000000400023825 */ /* 0x002fea00078e0202 */
[----:B-----5:R1:W5:Y:S02]  /*5780*/  @P3 LDG.E R47, desc[UR46][R2.64] ;  /* 0x0000002e022f3981 */ /* 0x020364000c1e1900 */
[----:B-1----:R-:W2:Y:S02]  /*5790*/  @!P3 LDC R47, c[0x0][0x8a0] ;  /* 0x00022800ff2fbb82 */ /* 0x002ea40000000800 */
.L_x_85:
[----:B-----5:R-:W-:Y:S01]  /*57a0*/  FSETP.NEU.AND P3, PT, R49, RZ, PT ;  /* 0x000000ff3100720b */ /* 0x020fe20003f6d000 */
[----:B------:R-:W-:Y:S01]  /*57b0*/  ULOP3.LUT UR4, UR51, 0x1, URZ, 0x3c, !UPT ;  /* 0x0000000133047892 */ /* 0x000fe2000f8e3cff */
[----:B------:R-:W-:Y:S01]  /*57c0*/  SEL R4, RZ, 0xffffffff, P2 ;  /* 0xffffffffff047807 */ /* 0x000fe20001000000 */
[----:B------:R-:W-:Y:S01]  /*57d0*/  IMAD.U32 R72, RZ, RZ, UR56 ;  /* 0x00000038ff487e24 */ /* 0x000fe2000f8e00ff */
[----:B------:R-:W-:Y:S01]  /*57e0*/  @P1 LOP3.LUT P2, RZ, R88, 0xff, RZ, 0xc0, !PT ;  /* 0x000000ff58ff1812 */ /* 0x000fe2000784c0ff */
[----:B------:R-:W-:Y:S01]  /*57f0*/  IMAD.SHL.U32 R106, R94, 0x10, RZ ;  /* 0x000000105e6a7824 */ /* 0x000fe200078e00ff */
[----:B------:R-:W-:Y:S01]  /*5800*/  @P1 SEL R0, RZ, 0xffffffff, P3 ;  /* 0xffffffffff001807 */ /* 0x000fe20001800000 */
[----:B------:R-:W-:Y:S01]  /*5810*/  IMAD.U32 R107, RZ, RZ, UR4 ;  /* 0x00000004ff6b7e24 */ /* 0x000fe2000f8e00ff */
[----:B------:R-:W-:Y:S01]  /*5820*/  LEA R73, R45, UR48, 0x3 ;  /* 0x000000302d497c11 */ /* 0x000fe2000f8e18ff */
[----:B------:R-:W-:Y:S01]  /*5830*/  IMAD.SHL.U32 R72, R72, 0x2000, RZ ;  /* 0x0000200048487824 */ /* 0x000fe200078e00ff */
[----:B------:R-:W-:Y:S01]  /*5840*/  @P0 SEL R0, R4, R0, !P2 ;  /* 0x0000000004000207 */ /* 0x000fe20005000000 */
[----:B------:R-:W-:Y:S01]  /*5850*/  IMAD.SHL.U32 R105, R93, 0x10, RZ ;  /* 0x000000105d697824 */ /* 0x000fe200078e00ff */
[----:B------:R-:W-:Y:S01]  /*5860*/  PLOP3.LUT P2, PT, PT, PT, UP1, 0x80, 0x8 ;  /* 0x000000000008781c */ /* 0x000fe20003f4f018 */
[----:B------:R-:W-:Y:S01]  /*5870*/  IMAD.IADD R67, R99, 0x1, R72 ;  /* 0x0000000163437824 */ /* 0x000fe200078e0248 */
[----:B------:R-:W-:Y:S01]  /*5880*/  @P1 LOP3.LUT R0, R0, 0x1, RZ, 0xc0, !PT ;  /* 0x0000000100001812 */ /* 0x000fe200078ec0ff */
[----:B------:R-:W-:Y:S01]  /*5890*/  BSSY B1, `(.L_x_86) ;  /* 0x0000039000017945 */ /* 0x000fe20003800000 */
[----:B------:R-:W-:Y:S01]  /*58a0*/  LOP3.LUT P4, R102, R88, 0xff, RZ, 0xc0, !PT ;  /* 0x000000ff58667812 */ /* 0x000fe2000788c0ff */
[----:B------:R-:W-:Y:S01]  /*58b0*/  IMAD.IADD R66, R67, 0x1, R106 ;  /* 0x0000000143427824 */ /* 0x000fe200078e026a */
[----:B------:R-:W-:Y:S01]  /*58c0*/  ISETP.NE.U32.OR P5, PT, R0, 0x1, !P1 ;  /* 0x000000010000780c */ /* 0x000fe20004fa5470 */
[----:B------:R-:W-:Y:S01]  /*58d0*/  IMAD.U32 R0, RZ, RZ, UR56 ;  /* 0x00000038ff007e24 */ /* 0x000fe2000f8e00ff */
[----:B------:R-:W-:Y:S01]  /*58e0*/  SEL R3, RZ, 0xffffffff, P3 ;  /* 0xffffffffff037807 */ /* 0x000fe20001800000 */
[----:B------:R-:W-:Y:S01]  /*58f0*/  IMAD.MOV.U32 R75, RZ, RZ, 0x1 ;  /* 0x00000001ff4b7424 */ /* 0x000fe200078e00ff */
[----:B------:R-:W-:Y:S01]  /*5900*/  P2R R104, PR, RZ, 0x20 ;  /* 0x00000020ff687803 */ /* 0x000fe20000000000 */
[----:B------:R-:W-:Y:S01]  /*5910*/  IMAD R48, R45, 0x40, R46 ;  /* 0x000000402d307824 */ /* 0x000fe200078e022e */
[----:B------:R-:W-:Y:S01]  /*5920*/  LEA R0, R0, UR48, 0x3 ;  /* 0x0000003000007c11 */ /* 0x000fe2000f8e18ff */
[----:B------:R-:W-:Y:S01]  /*5930*/  IMAD.U32 R74, RZ, RZ, UR56 ;  /* 0x00000038ff4a7e24 */ /* 0x000fe2000f8e00ff */
[----:B------:R-:W-:Y:S02]  /*5940*/  @P2 SEL R3, R4, R3, !P4 ;  /* 0x0000000304032207 */ /* 0x000fe40006000000 */
[----:B------:R-:W-:Y:S02]  /*5950*/  CS2R R78, SRZ ;  /* 0x00000000004e7805 */ /* 0x000fe4000001ff00 */
[----:B------:R-:W-:Y:S02]  /*5960*/  CS2R R76, SRZ ;  /* 0x00000000004c7805 */ /* 0x000fe4000001ff00 */
[----:B------:R-:W-:Y:S02]  /*5970*/  CS2R R70, SRZ ;  /* 0x0000000000467805 */ /* 0x000fe4000001ff00 */
[----:B------:R-:W-:Y:S02]  /*5980*/  LOP3.LUT R3, R3, 0x1, RZ, 0xc0, !PT ;  /* 0x0000000103037812 */ /* 0x000fe400078ec0ff */
[----:B------:R-:W-:Y:S02]  /*5990*/  CS2R R68, SRZ ;  /* 0x0000000000447805 */ /* 0x000fe4000001ff00 */
[----:B------:R-:W-:Y:S02]  /*59a0*/  @P5 SHF.L.U32 R2, R107, 0x1f, RZ ;  /* 0x0000001f6b025819 */ /* 0x000fe400000006ff */
[----:B------:R-:W-:Y:S02]  /*59b0*/  CS2R R62, SRZ ;  /* 0x00000000003e7805 */ /* 0x000fe4000001ff00 */
[----:B------:R-:W-:Y:S02]  /*59c0*/  ISETP.NE.U32.AND P2, PT, R3, 0x1, PT ;  /* 0x000000010300780c */ /* 0x000fe40003f45070 */
[----:B------:R-:W-:Y:S01]  /*59d0*/  CS2R R60, SRZ ;  /* 0x00000000003c7805 */ /* 0x000fe2000001ff00 */
[----:B------:R1:W3:Y:S01]  /*59e0*/  @P5 SYNCS.PHASECHK.TRANS64.TRYWAIT P1, [R0+URZ+0x40], R2 ;  /* 0x00004002000055a7 */ /* 0x0002e200080211ff */
[----:B------:R-:W-:Y:S02]  /*59f0*/  CS2R R58, SRZ ;  /* 0x00000000003a7805 */ /* 0x000fe4000001ff00 */
[----:B------:R-:W-:Y:S02]  /*5a00*/  P2R R108, PR, RZ, 0x4 ;  /* 0x00000004ff6c7803 */ /* 0x000fe40000000000 */
[----:B------:R-:W-:Y:S01]  /*5a10*/  CS2R R56, SRZ ;  /* 0x0000000000387805 */ /* 0x000fe2000001ff00 */
[----:B------:R-:W-:Y:S02]  /*5a20*/  IMAD.IADD R65, R67, 0x1, R105 ;  /* 0x0000000143417824 */ /* 0x000fe400078e0269 */
[----:B------:R-:W-:Y:S01]  /*5a30*/  IMAD.IADD R64, R98, 0x1, R66 ;  /* 0x0000000162407824 */ /* 0x000fe200078e0242 */
[----:B-1----:R-:W-:Y:S04]  /*5a40*/  SHF.L.U32 R2, R97, 0x1f, RZ ;  /* 0x0000001f61027819 */ /* 0x002fe800000006ff */
[----:B------:R1:W4:Y:S01]  /*5a50*/  SYNCS.PHASECHK.TRANS64.TRYWAIT P0, [R73+URZ+0xa0], R2 ;  /* 0x0000a002490075a7 */ /* 0x00032200080011ff */
[----:B---3--:R-:W-:Y:S01]  /*5a60*/  @P5 SEL R75, RZ, 0x1, !P1 ;  /* 0x00000001ff4b5807 */ /* 0x008fe20004800000 */
[----:B-1----:R-:W-:Y:S06]  /*5a70*/  @!P5 BRA `(.L_x_87) ;  /* 0x000000000068d947 */ /* 0x002fec0003800000 */
[----:B------:R-:W-:Y:S01]  /*5a80*/  ISETP.NE.AND P1, PT, R75, RZ, PT ;  /* 0x000000ff4b00720c */ /* 0x000fe20003f25270 */
[----:B------:R-:W-:Y:S01]  /*5a90*/  BSSY B0, `(.L_x_88) ;  /* 0x000000d000007945 */ /* 0x000fe20003800000 */
[----:B------:R-:W-:Y:S02]  /*5aa0*/  CS2R R58, SRZ ;  /* 0x00000000003a7805 */ /* 0x000fe4000001ff00 */
[----:B------:R-:W-:Y:S02]  /*5ab0*/  CS2R R56, SRZ ;  /* 0x0000000000387805 */ /* 0x000fe4000001ff00 */
[----:B------:R-:W-:Y:S02]  /*5ac0*/  CS2R R62, SRZ ;  /* 0x00000000003e7805 */ /* 0x000fe4000001ff00 */
[----:B------:R-:W-:Y:S02]  /*5ad0*/  CS2R R60, SRZ ;  /* 0x00000000003c7805 */ /* 0x000fe4000001ff00 */
[----:B------:R-:W-:Y:S02]  /*5ae0*/  CS2R R70, SRZ ;  /* 0x0000000000467805 */ /* 0x000fe4000001ff00 */
[----:B------:R-:W-:Y:S02]  /*5af0*/  CS2R R68, SRZ ;  /* 0x0000000000447805 */ /* 0x000fe4000001ff00 */
[----:B------:R-:W-:Y:S02]  /*5b00*/  CS2R R78, SRZ ;  /* 0x00000000004e7805 */ /* 0x000fe4000001ff00 */
[----:B------:R-:W-:Y:S01]  /*5b10*/  CS2R R76, SRZ ;  /* 0x00000000004c7805 */ /* 0x000fe2000001ff00 */
[----:B------:R-:W-:Y:S06]  /*5b20*/  @P1 BRA `(.L_x_89) ;  /* 0x00000000000c1947 */ /* 0x000fec0003800000 */
[----:B------:R-:W-:Y:S04]  /*5b30*/  SHF.L.U32 R3, R107, 0x1f, RZ ;  /* 0x0000001f6b037819 */ /* 0x000fe800000006ff */
[----:B------:R-:W1:Y:S02]  /*5b40*/  SYNCS.PHASECHK.TRANS64.TRYWAIT P1, [R0+URZ+0x40], R3 ;  /* 0x00004003000075a7 */ /* 0x000e6400080211ff */
[----:B-1----:R-:W-:Y:S05]  /*5b50*/  @!P1 BRA `(.L_x_90) ;  /* 0x0000002400489947 */ /* 0x002fea0003800000 */
.L_x_89:
[----:B------:R-:W-:Y:S05]  /*5b60*/  BSYNC B0 ;  /* 0x0000000000007941 */ /* 0x000fea0003800000 */
.L_x_88:
[----:B------:R-:W-:Y:S01]  /*5b70*/  ISETP.NE.AND P1, PT, R108, RZ, PT ;  /* 0x000000ff6c00720c */ /* 0x000fe20003f25270 */
[----:B------:R-:W-:Y:S04]  /*5b80*/  UIADD3 UR5, UPT, UPT, UR56, 0x1, URZ ;  /* 0x0000000138057890 */ /* 0x000fe8000fffe0ff */
[----:B------:R-:W-:Y:S04]  /*5b90*/  UISETP.NE.AND UP0, UPT, UR5, 0x3, UPT ;  /* 0x000000030500788c */ /* 0x000fe8000bf05270 */
[----:B------:R-:W-:Y:S02]  /*5ba0*/  USEL UR4, URZ, 0x1, UP0 ;  /* 0x00000001ff047887 */ /* 0x000fe40008000000 */
[----:B------:R-:W-:Y:S02]  /*5bb0*/  USEL UR5, UR5, URZ, UP0 ;  /* 0x000000ff05057287 */ /* 0x000fe40008000000 */
[----:B------:R3:W1:Y:S02]  /*5bc0*/  @P1 LDS.128 R56, [R67] ;  /* 0x0000000043381984 */ /* 0x0006640000000c00 */
[----:B------:R-:W-:Y:S02]  /*5bd0*/  LOP3.LUT R107, R107, UR4, RZ, 0x3c, !PT ;  /* 0x000000046b6b7c12 */ /* 0x000fe4000f8e3cff */
[----:B------:R3:W1:Y:S01]  /*5be0*/  @P1 LDS.128 R60, [R66+0x10] ;  /* 0x00001000423c1984 */ /* 0x0006620000000c00 */
[----:B------:R-:W-:Y:S03]  /*5bf0*/  IMAD.U32 R74, RZ, RZ, UR5 ;  /* 0x00000005ff4a7e24 */ /* 0x000fe6000f8e00ff */
[----:B------:R3:W1:Y:S04]  /*5c00*/  @P1 LDS.128 R68, [R65+0x20] ;  /* 0x0000200041441984 */ /* 0x0006680000000c00 */
[----:B------:R3:W1:Y:S02]  /*5c10*/  @P1 LDS.128 R76, [R64+0x10] ;  /* 0x00001000404c1984 */ /* 0x0006640000000c00 */
.L_x_87:
[----:B------:R-:W-:Y:S05]  /*5c20*/  BSYNC B1 ;  /* 0x0000000000017941 */ /* 0x000fea0003800000 */
.L_x_86:
[----:B-1----:R-:W-:Y:S04]  /*5c30*/  SHF.R.U32.HI R0, RZ, 0x15, R48 ;  /* 0x00000015ff007819 */ /* 0x002fe80000011630 */
[----:B------:R-:W-:Y:S01]  /*5c40*/  LOP3.LUT P1, RZ, R0, 0x3, R92, 0x48, !PT ;  /* 0x0000000300ff7812 */ /* 0x000fe2000782485c */
[----:B------:R-:W-:Y:S01]  /*5c50*/  @!UPT UIADD3 URZ, UPT, UPT, URZ, URZ, URZ ;  /* 0x000000fffffff290 */ /* 0x000fe2000fffe0ff */
[----:B----4-:R-:W-:Y:S11]  /*5c60*/  @P0 BRA `(.L_x_91) ;  /* 0x0000000000080947 */ /* 0x010ff60003800000 */
[----:B------:R-:W1:Y:S02]  /*5c70*/  SYNCS.PHASECHK.TRANS64.TRYWAIT P0, [R73+URZ+0xa0], R2 ;  /* 0x0000a002490075a7 */ /* 0x000e6400080011ff */
[----:B-1----:R-:W-:Y:S05]  /*5c80*/  @!P0 BRA `(.L_x_92) ;  /* 0x0000002400108947 */ /* 0x002fea0003800000 */
.L_x_91:
[----:B------:R-:W-:Y:S05]  /*5c90*/  @!P1 BRA `(.L_x_93) ;  /* 0x0000000000409947 */ /* 0x000fea0003800000 */
[----:B------:R-:W4:Y:S01]  /*5ca0*/  LDCU.64 UR8, c[0x4][0x70] ;  /* 0x01000e00ff0877ac */ /* 0x000f220008000a00 */
[----:B------:R-:W-:Y:S01]  /*5cb0*/  MOV R3, 0x0 ;  /* 0x0000000000037802 */ /* 0x000fe20000000f00 */
[----:B------:R-:W-:Y:S02]  /*5cc0*/  HFMA2 R12, -RZ, RZ, 0, 5.9604644775390625e-08 ;  /* 0x00000001ff0c7431 */ /* 0x000fe400000001ff */
[----:B------:R-:W-:Y:S02]  /*5cd0*/  IMAD.MOV.U32 R8, RZ, RZ, 0x192 ;  /* 0x00000192ff087424 */ /* 0x000fe400078e00ff */
[----:B------:R-:W-:Y:S01]  /*5ce0*/  IMAD.MOV.U32 R13, RZ, RZ, RZ ;  /* 0x000000ffff0d7224 */ /* 0x000fe200078e00ff */
[----:B------:R-:W5:Y:S01]  /*5cf0*/  LDCU.64 UR6, c[0x4][0x78] ;  /* 0x01000f00ff0677ac */ /* 0x000f620008000a00 */
[----:B-1----:R-:W1:Y:S01]  /*5d00*/  LDC.64 R2, c[0x4][R3] ;  /* 0x0100000003027b82 */ /* 0x002e620000000a00 */
[----:B------:R-:W2:Y:S01]  /*5d10*/  LDCU.64 UR4, c[0x4][0x10] ;  /* 0x01000200ff0477ac */ /* 0x000ea20008000a00 */
[----:B----4-:R-:W-:Y:S01]  /*5d20*/  MOV R5, UR9 ;  /* 0x0000000900057c02 */ /* 0x010fe20008000f00 */
[----:B------:R-:W-:Y:S01]  /*5d30*/  IMAD.U32 R4, RZ, RZ, UR8 ;  /* 0x00000008ff047e24 */ /* 0x000fe2000f8e00ff */
[----:B-----5:R-:W-:Y:S01]  /*5d40*/  MOV R7, UR7 ;  /* 0x0000000700077c02 */ /* 0x020fe20008000f00 */
[----:B------:R-:W-:Y:S01]  /*5d50*/  IMAD.U32 R6, RZ, RZ, UR6 ;  /* 0x00000006ff067e24 */ /* 0x000fe2000f8e00ff */
[----:B--2---:R-:W-:Y:S01]  /*5d60*/  MOV R11, UR5 ;  /* 0x00000005000b7c02 */ /* 0x004fe20008000f00 */
[----:B------:R-:W-:Y:S02]  /*5d70*/  IMAD.U32 R10, RZ, RZ, UR4 ;  /* 0x00000004ff0a7e24 */ /* 0x000fe4000f8e00ff */
[----:B------:R-:W-:Y:S07]  /*5d80*/  LEPC R20, `(.L_x_93) ;  /* 0x000000001014794e */ /* 0x000fee0000000000 */
[----:B-1-3--:R-:W-:Y:S05]  /*5d90*/  CALL.ABS.NOINC R2 ;  /* 0x0000000002007343 */ /* 0x00afea0003c00000 */
.L_x_93:
[----:B------:R-:W-:Y:S01]  /*5da0*/  SHF.L.U32 R50, R56, 0x10, RZ ;  /* 0x0000001038327819 */ /* 0x000fe200000006ff */
[----:B------:R-:W-:Y:S05]  /*5db0*/  WARPSYNC.ALL ;  /* 0x0000000000007948 */ /* 0x000fea0003800000 */
[----:B------:R-:W-:Y:S01]  /*5dc0*/  R2UR UR4, R48 ;  /* 0x00000000300472ca */ /* 0x000fe200000e0000 */
[----:B------:R-:W-:Y:S01]  /*5dd0*/  BSSY.RECONVERGENT B0, `(.L_x_94) ;  /* 0x0000085000007945 */ /* 0x000fe20003800200 */
[----:B------:R-:W-:Y:S02]  /*5de0*/  LOP3.LUT R51, R56, 0xffff0000, RZ, 0xc0, !PT ;  /* 0xffff000038337812 */ /* 0x000fe400078ec0ff */
[----:B------:R-:W-:Y:S02]  /*5df0*/  SHF.L.U32 R52, R57, 0x10, RZ ;  /* 0x0000001039347819 */ /* 0x000fe400000006ff */
[----:B------:R-:W-:Y:S07]  /*5e00*/  ISETP.NE.AND P0, PT, R100, RZ, PT ;  /* 0x000000ff6400720c */ /* 0x000fee0003f05270 */
[----:B------:R-:W2:Y:S02]  /*5e10*/  LDTM.x32 R4, tmem[UR4] ;  /* 0x00000004000479ee */ /* 0x000ea400082c0000 */
[C---:B--2---:R-:W-:Y:S01]  /*5e20*/  FMUL R0, R47.reuse, R4 ;  /* 0x000000042f007220 */ /* 0x044fe20000400000 */
[C---:B-1----:R-:W-:Y:S01]  /*5e30*/  FMUL R2, R47.reuse, R5 ;  /* 0x000000052f027220 */ /* 0x042fe20000400000 */
[C---:B------:R-:W-:Y:S01]  /*5e40*/  FMUL R4, R47.reuse, R8 ;  /* 0x000000082f047220 */ /* 0x040fe20000400000 */
[C---:B------:R-:W-:Y:S01]  /*5e50*/  FMUL R3, R47.reuse, R6 ;  /* 0x000000062f037220 */ /* 0x040fe20000400000 */
[C---:B------:R-:W-:Y:S01]  /*5e60*/  FMUL R5, R47.reuse, R9 ;  /* 0x000000092f057220 */ /* 0x040fe20000400000 */
[C---:B------:R-:W-:Y:S01]  /*5e70*/  FMUL R8, R47.reuse, R12 ;  /* 0x0000000c2f087220 */ /* 0x040fe20000400000 */
[C---:B------:R-:W-:Y:S01]  /*5e80*/  FMUL R6, R47.reuse, R10 ;  /* 0x0000000a2f067220 */ /* 0x040fe20000400000 */
[C---:B------:R-:W-:Y:S01]  /*5e90*/  FMUL R9, R47.reuse, R13 ;  /* 0x0000000d2f097220 */ /* 0x040fe20000400000 */
[----:B------:R-:W-:Y:S01]  /*5ea0*/  FMUL R12, R47, R16 ;  /* 0x000000102f0c7220 */ /* 0x000fe20000400000 */
[----:B------:R-:W-:Y:S01]  /*5eb0*/  FFMA R0, R49, R50, R0 ;  /* 0x0000003231007223 */ /* 0x000fe20000000000 */
[C---:B------:R-:W-:Y:S01]  /*5ec0*/  FMUL R10, R47.reuse, R14 ;  /* 0x0000000e2f0a7220 */ /* 0x040fe20000400000 */
[C---:B------:R-:W-:Y:S01]  /*5ed0*/  FMUL R13, R47.reuse, R17 ;  /* 0x000000112f0d7220 */ /* 0x040fe20000400000 */
[----:B------:R-:W-:Y:S01]  /*5ee0*/  FMUL R16, R47, R20 ;  /* 0x000000142f107220 */ /* 0x000fe20000400000 */
[----:B------:R-:W-:Y:S01]  /*5ef0*/  FFMA R2, R49, R51, R2 ;  /* 0x0000003331027223 */ /* 0x000fe20000000002 */
[C---:B------:R-:W-:Y:S01]  /*5f00*/  FMUL R14, R47.reuse, R18 ;  /* 0x000000122f0e7220 */ /* 0x040fe20000400000 */
[C---:B------:R-:W-:Y:S01]  /*5f10*/  FMUL R17, R47.reuse, R21 ;  /* 0x000000152f117220 */ /* 0x040fe20000400000 */
[C---:B------:R-:W-:Y:S01]  /*5f20*/  FMUL R20, R47.reuse, R24 ;  /* 0x000000182f147220 */ /* 0x040fe20000400000 */
[C---:B------:R-:W-:Y:S01]  /*5f30*/  FMUL R18, R47.reuse, R22 ;  /* 0x000000162f127220 */ /* 0x040fe20000400000 */
[C---:B------:R-:W-:Y:S01]  /*5f40*/  FMUL R21, R47.reuse, R25 ;  /* 0x000000192f157220 */ /* 0x040fe20000400000 */
[C---:B------:R-:W-:Y:S01]  /*5f50*/  FMUL R24, R47.reuse, R28 ;  /* 0x0000001c2f187220 */ /* 0x040fe20000400000 */
[C---:B------:R-:W-:Y:S01]  /*5f60*/  FMUL R22, R47.reuse, R26 ;  /* 0x0000001a2f167220 */ /* 0x040fe20000400000 */
[C---:B------:R-:W-:Y:S01]  /*5f70*/  FMUL R25, R47.reuse, R29 ;  /* 0x0000001d2f197220 */ /* 0x040fe20000400000 */
[----:B------:R-:W-:Y:S01]  /*5f80*/  FMUL R28, R47, R32 ;  /* 0x000000202f1c7220 */ /* 0x000fe20000400000 */
[----:B------:R-:W-:Y:S01]  /*5f90*/  LOP3.LUT R32, R57, 0xffff0000, RZ, 0xc0, !PT ;  /* 0xffff000039207812 */ /* 0x000fe200078ec0ff */
[C---:B------:R-:W-:Y:S01]  /*5fa0*/  FMUL R26, R47.reuse, R30 ;  /* 0x0000001e2f1a7220 */ /* 0x040fe20000400000 */
[----:B------:R-:W-:Y:S01]  /*5fb0*/  FMUL R29, R47, R33 ;  /* 0x000000212f1d7220 */ /* 0x000fe20000400000 */
[----:B------:R-:W-:Y:S01]  /*5fc0*/  SHF.L.U32 R33, R58, 0x10, RZ ;  /* 0x000000103a217819 */ /* 0x000fe200000006ff */
[----:B------:R-:W-:Y:S01]  /*5fd0*/  FFMA R3, R49, R52, R3 ;  /* 0x0000003431037223 */ /* 0x000fe20000000003 */
[----:B------:R-:W-:Y:S01]  /*5fe0*/  F2FP.BF16.F32.PACK_AB R52, R2, R0 ;  /* 0x000000000234723e */ /* 0x000fe200000010ff */
[----:B------:R-:W-:Y:S01]  /*5ff0*/  FMUL R7, R47, R7 ;  /* 0x000000072f077220 */ /* 0x000fe20000400000 */
[----:B------:R-:W-:Y:S01]  /*6000*/  SHF.L.U32 R0, R59, 0x10, RZ ;  /* 0x000000103b007819 */ /* 0x000fe200000006ff */
[----:B------:R-:W-:Y:S01]  /*6010*/  FMUL R30, R47, R34 ;  /* 0x000000222f1e7220 */ /* 0x000fe20000400000 */
[----:B------:R-:W-:Y:S01]  /*6020*/  LOP3.LUT R34, R58, 0xffff0000, RZ, 0xc0, !PT ;  /* 0xffff00003a227812 */ /* 0x000fe200078ec0ff */
[----:B------:R-:W-:Y:S01]  /*6030*/  FFMA R7, R49, R32, R7 ;  /* 0x0000002031077223 */ /* 0x000fe20000000007 */
[----:B------:R-:W-:Y:S01]  /*6040*/  LOP3.LUT R2, R59, 0xffff0000, RZ, 0xc0, !PT ;  /* 0xffff00003b027812 */ /* 0x000fe200078ec0ff */
[----:B------:R-:W-:Y:S01]  /*6050*/  FFMA R4, R49, R33, R4 ;  /* 0x0000002131047223 */ /* 0x000fe20000000004 */
[----:B------:R-:W-:Y:S01]  /*6060*/  FMUL R11, R47, R11 ;  /* 0x0000000b2f0b7220 */ /* 0x000fe20000400000 */
[----:B------:R-:W-:Y:S01]  /*6070*/  FFMA R5, R49, R34, R5 ;  /* 0x0000002231057223 */ /* 0x000fe20000000005 */
[----:B------:R-:W-:Y:S01]  /*6080*/  F2FP.BF16.F32.PACK_AB R53, R7, R3 ;  /* 0x000000030735723e */ /* 0x000fe200000010ff */
[C---:B------:R-:W-:Y:S01]  /*6090*/  FFMA R6, R49.reuse, R0, R6 ;  /* 0x0000000031067223 */ /* 0x040fe20000000006 */
[C---:B------:R-:W-:Y:S01]  /*60a0*/  SHF.L.U32 R0, R60.reuse, 0x10, RZ ;  /* 0x000000103c007819 */ /* 0x040fe200000006ff */
[----:B------:R-:W-:Y:S01]  /*60b0*/  FFMA R11, R49, R2, R11 ;  /* 0x00000002310b7223 */ /* 0x000fe2000000000b */
[----:B------:R-:W-:Y:S01]  /*60c0*/  LOP3.LUT R2, R60, 0xffff0000, RZ, 0xc0, !PT ;  /* 0xffff00003c027812 */ /* 0x000fe200078ec0ff */
[----:B------:R-:W-:Y:S01]  /*60d0*/  FMUL R15, R47, R15 ;  /* 0x0000000f2f0f7220 */ /* 0x000fe20000400000 */
[----:B------:R-:W-:Y:S01]  /*60e0*/  SHF.L.U32 R3, R61, 0x10, RZ ;  /* 0x000000103d037819 */ /* 0x000fe200000006ff */
[----:B------:R-:W-:Y:S01]  /*60f0*/  FFMA R8, R49, R0, R8 ;  /* 0x0000000031087223 */ /* 0x000fe20000000008 */
[----:B------:R-:W-:Y:S01]  /*6100*/  LOP3.LUT R0, R61, 0xffff0000, RZ, 0xc0, !PT ;  /* 0xffff00003d007812 */ /* 0x000fe200078ec0ff */
[C---:B------:R-:W-:Y:S01]  /*6110*/  FFMA R9, R49.reuse, R2, R9 ;  /* 0x0000000231097223 */ /* 0x040fe20000000009 */
[C---:B------:R-:W-:Y:S01]  /*6120*/  SHF.L.U32 R2, R62.reuse, 0x10, RZ ;  /* 0x000000103e027819 */ /* 0x040fe200000006ff */
[----:B------:R-:W-:Y:S01]  /*6130*/  FFMA R10, R49, R3, R10 ;  /* 0x00000003310a7223 */ /* 0x000fe2000000000a */
[----:B------:R-:W-:Y:S01]  /*6140*/  SHF.L.U32 R3, R63, 0x10, RZ ;  /* 0x000000103f037819 */ /* 0x000fe200000006ff */
[C---:B------:R-:W-:Y:S01]  /*6150*/  FFMA R15, R49.reuse, R0, R15 ;  /* 0x00000000310f7223 */ /* 0x040fe2000000000f */
[----:B------:R-:W-:Y:S01]  /*6160*/  LOP3.LUT R0, R62, 0xffff0000, RZ, 0xc0, !PT ;  /* 0xffff00003e007812 */ /* 0x000fe200078ec0ff */
[----:B------:R-:W-:Y:S01]  /*6170*/  FFMA R12, R49, R2, R12 ;  /* 0x00000002310c7223 */ /* 0x000fe2000000000c */
[C---:B------:R-:W-:Y:S01]  /*6180*/  SHF.L.U32 R2, R68.reuse, 0x10, RZ ;  /* 0x0000001044027819 */ /* 0x040fe200000006ff */
[----:B------:R-:W-:Y:S01]  /*6190*/  FMUL R19, R47, R19 ;  /* 0x000000132f137220 */ /* 0x000fe20000400000 */
[----:B------:R-:W-:Y:S01]  /*61a0*/  F2FP.BF16.F32.PACK_AB R54, R5, R4 ;  /* 0x000000040536723e */ /* 0x000fe200000010ff */
[----:B------:R-:W-:Y:S01]  /*61b0*/  FFMA R13, R49, R0, R13 ;  /* 0x00000000310d7223 */ /* 0x000fe2000000000d */
[----:B------:R-:W-:Y:S01]  /*61c0*/  LOP3.LUT R0, R63, 0xffff0000, RZ, 0xc0, !PT ;  /* 0xffff00003f007812 */ /* 0x000fe200078ec0ff */
[----:B------:R-:W-:Y:S01]  /*61d0*/  FFMA R14, R49, R3, R14 ;  /* 0x00000003310e7223 */ /* 0x000fe2000000000e */
[----:B------:R-:W-:Y:S01]  /*61e0*/  LOP3.LUT R3, R68, 0xffff0000, RZ, 0xc0, !PT ;  /* 0xffff000044037812 */ /* 0x000fe200078ec0ff */
[----:B------:R-:W-:Y:S01]  /*61f0*/  FMUL R23, R47, R23 ;  /* 0x000000172f177220 */ /* 0x000fe20000400000 */
[----:B------:R-:W-:Y:S01]  /*6200*/  F2FP.BF16.F32.PACK_AB R55, R11, R6 ;  /* 0x000000060b37723e */ /* 0x000fe200000010ff */
[----:B------:R-:W-:Y:S01]  /*6210*/  FFMA R19, R49, R0, R19 ;  /* 0x0000000031137223 */ /* 0x000fe20000000013 */
[----:B------:R-:W-:Y:S01]  /*6220*/  SHF.L.U32 R0, R69, 0x10, RZ ;  /* 0x0000001045007819 */ /* 0x000fe200000006ff */
[----:B------:R-:W-:Y:S01]  /*6230*/  FFMA R16, R49, R2, R16 ;  /* 0x0000000231107223 */ /* 0x000fe20000000010 */
[----:B------:R-:W-:Y:S01]  /*6240*/  LOP3.LUT R2, R69, 0xffff0000, RZ, 0xc0, !PT ;  /* 0xffff000045027812 */ /* 0x000fe200078ec0ff */
[----:B------:R-:W-:Y:S01]  /*6250*/  FFMA R17, R49, R3, R17 ;  /* 0x0000000331117223 */ /* 0x000fe20000000011 */
[----:B------:R-:W-:Y:S01]  /*6260*/  SHF.L.U32 R3, R71, 0x10, RZ ;  /* 0x0000001047037819 */ /* 0x000fe200000006ff */
[----:B------:R-:W-:Y:S01]  /*6270*/  FFMA R18, R49, R0, R18 ;  /* 0x0000000031127223 */ /* 0x000fe20000000012 */
[C---:B------:R-:W-:Y:S01]  /*6280*/  SHF.L.U32 R0, R70.reuse, 0x10, RZ ;  /* 0x0000001046007819 */ /* 0x040fe200000006ff */
[----:B------:R1:W-:Y:S01]  /*6290*/  STS.128 [R67], R52 ;  /* 0x0000003443007388 */ /* 0x0003e20000000c00 */
[----:B------:R-:W-:Y:S01]  /*62a0*/  F2FP.BF16.F32.PACK_AB R8, R9, R8 ;  /* 0x000000080908723e */ /* 0x000fe200000010ff */
[C---:B------:R-:W-:Y:S01]  /*62b0*/  FFMA R23, R49.reuse, R2, R23 ;  /* 0x0000000231177223 */ /* 0x040fe20000000017 */
[----:B------:R-:W-:Y:S01]  /*62c0*/  LOP3.LUT R2, R70, 0xffff0000, RZ, 0xc0, !PT ;  /* 0xffff000046027812 */ /* 0x000fe200078ec0ff */
[----:B------:R-:W-:Y:S01]  /*62d0*/  FFMA R20, R49, R0, R20 ;  /* 0x0000000031147223 */ /* 0x000fe20000000014 */
[----:B------:R-:W-:Y:S01]  /*62e0*/  LOP3.LUT R0, R71, 0xffff0000, RZ, 0xc0, !PT ;  /* 0xffff000047007812 */ /* 0x000fe200078ec0ff */
[----:B------:R-:W-:Y:S01]  /*62f0*/  FMUL R27, R47, R27 ;  /* 0x0000001b2f1b7220 */ /* 0x000fe20000400000 */
[----:B------:R-:W-:Y:S01]  /*6300*/  F2FP.BF16.F32.PACK_AB R9, R15, R10 ;  /* 0x0000000a0f09723e */ /* 0x000fe200000010ff */
[C---:B------:R-:W-:Y:S01]  /*6310*/  FFMA R21, R49.reuse, R2, R21 ;  /* 0x0000000231157223 */ /* 0x040fe20000000015 */
[C---:B------:R-:W-:Y:S01]  /*6320*/  FFMA R22, R49.reuse, R3, R22 ;  /* 0x0000000331167223 */ /* 0x040fe20000000016 */
[----:B------:R-:W-:Y:S01]  /*6330*/  FFMA R27, R49, R0, R27 ;  /* 0x00000000311b7223 */ /* 0x000fe2000000001b */
[C---:B------:R-:W-:Y:S01]  /*6340*/  SHF.L.U32 R2, R76.reuse, 0x10, RZ ;  /* 0x000000104c027819 */ /* 0x040fe200000006ff */
[C---:B------:R-:W-:Y:S01]  /*6350*/  FMUL R31, R47.reuse, R31 ;  /* 0x0000001f2f1f7220 */ /* 0x040fe20000400000 */
[----:B------:R-:W-:Y:S01]  /*6360*/  LOP3.LUT R0, R76, 0xffff0000, RZ, 0xc0, !PT ;  /* 0xffff00004c007812 */ /* 0x000fe200078ec0ff */
[----:B------:R-:W-:Y:S01]  /*6370*/  FMUL R35, R47, R35 ;  /* 0x000000232f237220 */ /* 0x000fe20000400000 */
[----:B------:R-:W-:Y:S01]  /*6380*/  SHF.L.U32 R3, R77, 0x10, RZ ;  /* 0x000000104d037819 */ /* 0x000fe200000006ff */
[----:B------:R-:W-:Y:S01]  /*6390*/  FFMA R24, R49, R2, R24 ;  /* 0x0000000231187223 */ /* 0x000fe20000000018 */
[----:B------:R-:W-:Y:S01]  /*63a0*/  F2FP.BF16.F32.PACK_AB R10, R13, R12 ;  /* 0x0000000c0d0a723e */ /* 0x000fe200000010ff */
[----:B------:R-:W-:Y:S01]  /*63b0*/  FFMA R25, R49, R0, R25 ;  /* 0x0000000031197223 */ /* 0x000fe20000000019 */
[----:B------:R-:W-:Y:S01]  /*63c0*/  F2FP.BF16.F32.PACK_AB R11, R19, R14 ;  /* 0x0000000e130b723e */ /* 0x000fe200000010ff */
[----:B------:R-:W-:Y:S01]  /*63d0*/  FFMA R26, R49, R3, R26 ;  /* 0x00000003311a7223 */ /* 0x000fe2000000001a */
[----:B------:R-:W-:Y:S02]  /*63e0*/  LOP3.LUT R0, R77, 0xffff0000, RZ, 0xc0, !PT ;  /* 0xffff00004d007812 */ /* 0x000fe400078ec0ff */
[C---:B------:R-:W-:Y:S01]  /*63f0*/  SHF.L.U32 R2, R78.reuse, 0x10, RZ ;  /* 0x000000104e027819 */ /* 0x040fe200000006ff */
[----:B------:R1:W-:Y:S01]  /*6400*/  STS.128 [R66+0x10], R8 ;  /* 0x0000100842007388 */ /* 0x0003e20000000c00 */
[----:B------:R-:W-:Y:S01]  /*6410*/  LOP3.LUT R3, R78, 0xffff0000, RZ, 0xc0, !PT ;  /* 0xffff00004e037812 */ /* 0x000fe200078ec0ff */
[----:B------:R-:W-:Y:S01]  /*6420*/  FFMA R31, R49, R0, R31 ;  /* 0x00000000311f7223 */ /* 0x000fe2000000001f */
[----:B------:R-:W-:Y:S01]  /*6430*/  SHF.L.U32 R4, R79, 0x10, RZ ;  /* 0x000000104f047819 */ /* 0x000fe200000006ff */
[----:B------:R-:W-:Y:S01]  /*6440*/  FFMA R28, R49, R2, R28 ;  /* 0x00000002311c7223 */ /* 0x000fe2000000001c */
[----:B------:R-:W-:Y:S01]  /*6450*/  F2FP.BF16.F32.PACK_AB R16, R17, R16 ;  /* 0x000000101110723e */ /* 0x000fe200000010ff */
[----:B------:R-:W-:Y:S01]  /*6460*/  FFMA R29, R49, R3, R29 ;  /* 0x00000003311d7223 */ /* 0x000fe2000000001d */
[----:B------:R-:W-:Y:S01]  /*6470*/  LOP3.LUT R5, R79, 0xffff0000, RZ, 0xc0, !PT ;  /* 0xffff00004f057812 */ /* 0x000fe200078ec0ff */
[----:B------:R-:W-:Y:S01]  /*6480*/  FFMA R30, R49, R4, R30 ;  /* 0x00000004311e7223 */ /* 0x000fe2000000001e */
[----:B------:R-:W-:Y:S02]  /*6490*/  F2FP.BF16.F32.PACK_AB R17, R23, R18 ;  /* 0x000000121711723e */ /* 0x000fe400000010ff */
[----:B------:R-:W-:Y:S01]  /*64a0*/  F2FP.BF16.F32.PACK_AB R18, R21, R20 ;  /* 0x000000141512723e */ /* 0x000fe200000010ff */
[----:B------:R-:W-:Y:S01]  /*64b0*/  FFMA R35, R49, R5, R35 ;  /* 0x0000000531237223 */ /* 0x000fe20000000023 */
[----:B------:R-:W-:Y:S02]  /*64c0*/  F2FP.BF16.F32.PACK_AB R19, R27, R22 ;  /* 0x000000161b13723e */ /* 0x000fe400000010ff */
[----:B------:R-:W-:Y:S02]  /*64d0*/  F2FP.BF16.F32.PACK_AB R24, R25, R24 ;  /* 0x000000181918723e */ /* 0x000fe400000010ff */
[----:B------:R-:W-:Y:S01]  /*64e0*/  F2FP.BF16.F32.PACK_AB R25, R31, R26 ;  /* 0x0000001a1f19723e */ /* 0x000fe200000010ff */
[----:B------:R1:W-:Y:S01]  /*64f0*/  STS.128 [R65+0x20], R16 ;  /* 0x0000201041007388 */ /* 0x0003e20000000c00 */
[----:B------:R-:W-:Y:S02]  /*6500*/  F2FP.BF16.F32.PACK_AB R26, R29, R28 ;  /* 0x0000001c1d1a723e */ /* 0x000fe400000010ff */
[----:B------:R-:W-:Y:S05]  /*6510*/  F2FP.BF16.F32.PACK_AB R27, R35, R30 ;  /* 0x0000001e231b723e */ /* 0x000fea00000010ff */
[----:B------:R1:W-:Y:S01]  /*6520*/  STS.128 [R64+0x10], R24 ;  /* 0x0000101840007388 */ /* 0x0003e20000000c00 */
[----:B------:R-:W-:Y:S01]  /*6530*/  @!PT LDS RZ, [RZ] ;  /* 0x00000000fffff984 */ /* 0x000fe20000000800 */
[----:B------:R-:W-:Y:S01]  /*6540*/  @!PT LDS RZ, [RZ] ;  /* 0x00000000fffff984 */ /* 0x000fe20000000800 */
[----:B------:R-:W-:Y:S01]  /*6550*/  @!PT LDS RZ, [RZ] ;  /* 0x00000000fffff984 */ /* 0x000fe20000000800 */
[----:B------:R-:W-:Y:S01]  /*6560*/  @!PT LDS RZ, [RZ] ;  /* 0x00000000fffff984 */ /* 0x000fe20000000800 */
[----:B------:R2:W-:Y:S07]  /*6570*/  MEMBAR.ALL.CTA ;  /* 0x0000000000007992 */ /* 0x0005ee0000008000 */
[----:B--2---:R-:W2:Y:S02]  /*6580*/  FENCE.VIEW.ASYNC.S ;  /* 0x00000000000073c6 */ /* 0x004ea40000000000 */
[----:B--2---:R-:W-:Y:S06]  /*6590*/  BAR.SYNC.DEFER_BLOCKING 0x1, 0x80 ;  /* 0x0042000000007b1d */ /* 0x004fec0000010000 */
[----:B------:R-:W-:Y:S05]  /*65a0*/  @P0 BRA `(.L_x_95) ;  /* 0x00000000001c0947 */ /* 0x000fea0003800000 */
[----:B------:R-:W-:Y:S01]  /*65b0*/  R2UR UR4, R72 ;  /* 0x00000000480472ca */ /* 0x000fe200000e0000 */
[----:B------:R-:W-:Y:S01]  /*65c0*/  UIADD3 UR6, UP0, UPT, UR54, 0x680, URZ ;  /* 0x0000068036067890 */ /* 0x000fe2000ff1e0ff */
[----:B------:R-:W-:Y:S03]  /*65d0*/  UMOV UR43, UR36 ;  /* 0x00000024002b7c82 */ /* 0x000fe60008000000 */
[----:B------:R-:W-:Y:S08]  /*65e0*/  UIADD3.X UR7, UPT, UPT, URZ, UR55, URZ, UP0, !UPT ;  /* 0x00000037ff077290 */ /* 0x000ff000087fe4ff */
[----:B------:R-:W-:Y:S09]  /*65f0*/  UIADD3 UR40, UPT, UPT, UR48, 0x200, UR4 ;  /* 0x0000020030287890 */ /* 0x000ff2000fffe004 */
[----:B------:R2:W-:Y:S02]  /*6600*/  UTMASTG.3D [UR40], [UR6] ;  /* 0x00000028060073b5 */ /* 0x0005e40008010000 */
[----:B--2---:R0:W-:Y:S02]  /*6610*/  UTMACMDFLUSH ;  /* 0x00000000000079b7 */ /* 0x0041e40000000000 */
.L_x_95:
[----:B------:R-:W-:Y:S05]  /*6620*/  BSYNC.RECONVERGENT B0 ;  /* 0x0000000000007941 */ /* 0x000fea0003800200 */
.L_x_94:
[----:B------:R-:W-:Y:S01]  /*6630*/  UIADD3 UR40, UPT, UPT, UR56, 0x1, URZ ;  /* 0x0000000138287890 */ /* 0x000fe2000fffe0ff */
[----:B------:R-:W-:Y:S03]  /*6640*/  BSSY.RECONVERGENT B0, `(.L_x_96) ;  /* 0x0000005000007945 */ /* 0x000fe60003800200 */
[----:B------:R-:W-:Y:S04]  /*6650*/  UISETP.NE.AND UP0, UPT, UR40, 0x3, UPT ;  /* 0x000000032800788c */ /* 0x000fe8000bf05270 */
[----:B------:R-:W-:Y:S01]  /*6660*/  USEL UR43, UR40, URZ, UP0 ;  /* 0x000000ff282b7287 */ /* 0x000fe20008000000 */
[----:B------:R-:W-:Y:S11]  /*6670*/  @P0 BRA `(.L_x_97) ;  /* 0x0000000000040947 */ /* 0x000ff60003800000 */
[----:B------:R-:W-:Y:S04]  /*6680*/  DEPBAR.LE SB0, 0x1 ;  /* 0x000080400000791a */ /* 0x000fe80000000000 */
.L_x_97:
[----:B------:R-:W-:Y:S05]  /*6690*/  BSYNC.RECONVERGENT B0 ;  /* 0x0000000000007941 */ /* 0x000fea0003800200 */
.L_x_96:
[----:B------:R-:W-:Y:S01]  /*66a0*/  BAR.SYNC.DEFER_BLOCKING 0x1, 0x80 ;  /* 0x0042000000007b1d */ /* 0x000fe20000010000 */
[----:B------:R-:W-:Y:S01]  /*66b0*/  ISETP.NE.AND P1, PT, R104, RZ, PT ;  /* 0x000000ff6800720c */ /* 0x000fe20003f25270 */
[----:B------:R-:W-:Y:S01]  /*66c0*/  UISETP.NE.AND UP0, UPT, UR50, URZ, UPT ;  /* 0x000000ff3200728c */ /* 0x000fe2000bf05270 */
[----:B------:R-:W-:Y:S11]  /*66d0*/  LEA R2, R74, UR48, 0x3 ;  /* 0x000000304a027c11 */ /* 0x000ff6000f8e18ff */
[----:B------:R-:W-:Y:S01]  /*66e0*/  @P1 SHF.L.U32 R3, R107, 0x1f, RZ ;  /* 0x0000001f6b031819 */ /* 0x000fe200000006ff */
[----:B------:R-:W-:Y:S06]  /*66f0*/  BRA.U !UP0, `(.L_x_98) ;  /* 0x0000000108247547 */ /* 0x000fec000b800000 */
[----:B------:R-:W-:Y:S01]  /*6700*/  IMAD.U32 R4, RZ, RZ, UR49 ;  /* 0x00000031ff047e24 */ /* 0x000fe2000f8e00ff */
[----:B------:R-:W-:Y:S01]  /*6710*/  MOV R0, UR37 ;  /* 0x0000002500007c02 */ /* 0x000fe20008000f00 */
[----:B------:R-:W-:Y:S03]  /*6720*/  UIADD3 UR49, UPT, UPT, UR49, 0x1, URZ ;  /* 0x0000000131317890 */ /* 0x000fe6000fffe0ff */
[----:B------:R-:W-:Y:S01]  /*6730*/  @P1 LEA R4, R4, UR48, 0x3 ;  /* 0x0000003004041c11 */ /* 0x000fe2000f8e18ff */
[----:B------:R-:W-:Y:S04]  /*6740*/  UISETP.NE.AND UP0, UPT, UR49, 0x3, UPT ;  /* 0x000000033100788c */ /* 0x000fe8000bf05270 */
[----:B------:R-:W-:Y:S01]  /*6750*/  @P1 VIADD R4, R4, 0x58 ;  /* 0x0000005804041836 */ /* 0x000fe20000000000 */
[----:B------:R-:W-:Y:S04]  /*6760*/  USEL UR49, UR49, URZ, UP0 ;  /* 0x000000ff31317287 */ /* 0x000fe80008000000 */
[----:B------:R-:W-:Y:S04]  /*6770*/  @P1 PRMT R0, R0, 0x654, R4 ;  /* 0x0000065400001816 */ /* 0x000fe80000000004 */
[----:B------:R2:W-:Y:S04]  /*6780*/  @P1 SYNCS.ARRIVE.TRANS64.RED.A1T0 RZ, [R0+URZ], RZ ;  /* 0x000000ff00ff19a7 */ /* 0x0005e800081004ff */
.L_x_98:
[----:B------:R-:W4:Y:S01]  /*6790*/  @P1 SYNCS.PHASECHK.TRANS64.TRYWAIT P0, [R2+URZ+0x40], R3 ;  /* 0x00004003020015a7 */ /* 0x000f2200080011ff */
[----:B------:R-:W-:Y:S01]  /*67a0*/  BSSY B1, `(.L_x_99) ;  /* 0x0000015000017945 */ /* 0x000fe20003800000 */
[----:B----4-:R-:W-:Y:S03]  /*67b0*/  @P1 SEL R75, RZ, 0x1, !P0 ;  /* 0x00000001ff4b1807 */ /* 0x010fe60004000000 */
[----:B------:R-:W-:Y:S05]  /*67c0*/  @!P1 BRA `(.L_x_100) ;  /* 0x0000000000489947 */ /* 0x000fea0003800000 */
[----:B------:R-:W-:Y:S01]  /*67d0*/  ISETP.NE.AND P1, PT, R108, RZ, PT ;  /* 0x000000ff6c00720c */ /* 0x000fe20003f25270 */
[----:B------:R-:W-:Y:S01]  /*67e0*/  BSSY B0, `(.L_x_101) ;  /* 0x000000a000007945 */ /* 0x000fe20003800000 */
[----:B------:R-:W-:Y:S11]  /*67f0*/  ISETP.NE.AND P0, PT, R75, RZ, PT ;  /* 0x000000ff4b00720c */ /* 0x000ff60003f05270 */
[----:B------:R-:W-:Y:S04]  /*6800*/  @P1 IMAD R74, R74, 0x2000, R99 ;  /* 0x000020004a4a1824 */ /* 0x000fe800078e0263 */
[----:B------:R-:W-:Y:S01]  /*6810*/  @P1 IMAD.IADD R4, R106, 0x1, R74 ;  /* 0x000000016a041824 */ /* 0x000fe200078e024a */
[----:B------:R-:W-:Y:S03]  /*6820*/  @P1 IADD3 R3, PT, PT, R105, R74, RZ ;  /* 0x0000004a69031210 */ /* 0x000fe60007ffe0ff */
[----:B--2---:R-:W-:Y:S01]  /*6830*/  @P1 IMAD.IADD R0, R98, 0x1, R4 ;  /* 0x0000000162001824 */ /* 0x004fe200078e0204 */
[----:B------:R-:W-:Y:S06]  /*6840*/  @P0 BRA `(.L_x_102) ;  /* 0x00000000000c0947 */ /* 0x000fec0003800000 */
[----:B------:R-:W-:Y:S04]  /*6850*/  SHF.L.U32 R107, R107, 0x1f, RZ ;  /* 0x0000001f6b6b7819 */ /* 0x000fe800000006ff */
[----:B------:R-:W2:Y:S02]  /*6860*/  SYNCS.PHASECHK.TRANS64.TRYWAIT P0, [R2+URZ+0x40], R107 ;  /* 0x0000406b020075a7 */ /* 0x000ea400080011ff */
[----:B--2---:R-:W-:Y:S05]  /*6870*/  @!P0 BRA `(.L_x_103) ;  /* 0x0000001800288947 */ /* 0x004fea0003800000 */
.L_x_102:
[----:B------:R-:W-:Y:S05]  /*6880*/  BSYNC B0 ;  /* 0x0000000000007941 */ /* 0x000fea0003800000 */
.L_x_101:
[----:B------:R-:W-:Y:S11]  /*6890*/  ISETP.NE.AND P0, PT, R108, RZ, PT ;  /* 0x000000ff6c00720c */ /* 0x000ff60003f05270 */
[----:B------:R-:W-:Y:S02]  /*68a0*/  @!UPT UIADD3 URZ, UPT, UPT, URZ, URZ, URZ ;  /* 0x000000fffffff290 */ /* 0x000fe4000fffe0ff */
[----:B------:R4:W1:Y:S04]  /*68b0*/  @P0 LDS.128 R56, [R74] ;  /* 0x000000004a380984 */ /* 0x0008680000000c00 */
[----:B------:R4:W1:Y:S04]  /*68c0*/  @P0 LDS.128 R68, [R3+0x20] ;  /* 0x0000200003440984 */ /* 0x0008680000000c00 */
[----:B------:R4:W1:Y:S04]  /*68d0*/  @P0 LDS.128 R60, [R4+0x10] ;  /* 0x00001000043c0984 */ /* 0x0008680000000c00 */
[----:B------:R4:W1:Y:S02]  /*68e0*/  @P0 LDS.128 R76, [R0+0x10] ;  /* 0x00001000004c0984 */ /* 0x0008640000000c00 */
.L_x_100:
[----:B------:R-:W-:Y:S05]  /*68f0*/  BSYNC B1 ;  /* 0x0000000000017941 */ /* 0x000fea0003800000 */
.L_x_99:
[----:B--2-4-:R-:W-:Y:S05]  /*6900*/  VIADD R0, R48, 0x20 ;  /* 0x0000002030007836 */ /* 0x014fea0000000000 */
[----:B------:R-:W-:Y:S04]  /*6910*/  SHF.R.U32.HI R0, RZ, 0x15, R0 ;  /* 0x00000015ff007819 */ /* 0x000fe80000011600 */
[----:B------:R-:W-:Y:S11]  /*6920*/  LOP3.LUT P0, RZ, R0, 0x3, R92, 0x48, !PT ;  /* 0x0000000300ff7812 */ /* 0x000ff6000780485c */
[----:B------:R-:W-:Y:S02]  /*6930*/  @!UPT UIADD3 URZ, UPT, UPT, URZ, URZ, URZ ;  /* 0x000000fffffff290 */ /* 0x000fe4000fffe0ff */
[----:B------:R-:W-:Y:S05]  /*6940*/  @!P0 BRA `(.L_x_104) ;  /* 0x0000000000408947 */ /* 0x000fea0003800000 */
[----:B------:R-:W2:Y:S01]  /*6950*/  LDCU.64 UR8, c[0x4][0x70] ;  /* 0x01000e00ff0877ac */ /* 0x000ea20008000a00 */
[----:B------:R-:W-:Y:S01]  /*6960*/  MOV R3, 0x0 ;  /* 0x0000000000037802 */ /* 0x000fe20000000f00 */
[----:B------:R-:W-:Y:S02]  /*6970*/  HFMA2 R12, -RZ, RZ, 0, 5.9604644775390625e-08 ;  /* 0x00000001ff0c7431 */ /* 0x000fe400000001ff */
[----:B-1----:R-:W-:Y:S02]  /*6980*/  IMAD.MOV.U32 R8, RZ, RZ, 0x192 ;  /* 0x00000192ff087424 */ /* 0x002fe400078e00ff */
[----:B------:R-:W-:Y:S01]  /*6990*/  IMAD.MOV.U32 R13, RZ, RZ, RZ ;  /* 0x000000ffff0d7224 */ /* 0x000fe200078e00ff */
[----:B------:R-:W1:Y:S01]  /*69a0*/  LDCU.64 UR6, c[0x4][0x78] ;  /* 0x01000f00ff0677ac */ /* 0x000e620008000a00 */
[----:B------:R-:W4:Y:S01]  /*69b0*/  LDC.64 R2, c[0x4][R3] ;  /* 0x0100000003027b82 */ /* 0x000f220000000a00 */
[----:B------:R-:W5:Y:S01]  /*69c0*/  LDCU.64 UR4, c[0x4][0x10] ;  /* 0x01000200ff0477ac */ /* 0x000f620008000a00 */
[----:B--2---:R-:W-:Y:S01]  /*69d0*/  MOV R5, UR9 ;  /* 0x0000000900057c02 */ /* 0x004fe20008000f00 */
[----:B------:R-:W-:Y:S01]  /*69e0*/  IMAD.U32 R4, RZ, RZ, UR8 ;  /* 0x00000008ff047e24 */ /* 0x000fe2000f8e00ff */
[----:B-1----:R-:W-:Y:S01]  /*69f0*/  MOV R7, UR7 ;  /* 0x0000000700077c02 */ /* 0x002fe20008000f00 */
[----:B------:R-:W-:Y:S01]  /*6a00*/  IMAD.U32 R6, RZ, RZ, UR6 ;  /* 0x00000006ff067e24 */ /* 0x000fe2000f8e00ff */
[----:B-----5:R-:W-:Y:S01]  /*6a10*/  MOV R11, UR5 ;  /* 0x00000005000b7c02 */ /* 0x020fe20008000f00 */
[----:B------:R-:W-:Y:S02]  /*6a20*/  IMAD.U32 R10, RZ, RZ, UR4 ;  /* 0x00000004ff0a7e24 */ /* 0x000fe4000f8e00ff */
[----:B------:R-:W-:Y:S07]  /*6a30*/  LEPC R20, `(.L_x_104) ;  /* 0x000000001014794e */ /* 0x000fee0000000000 */
[----:B---34-:R-:W-:Y:S05]  /*6a40*/  CALL.ABS.NOINC R2 ;  /* 0x0000000002007343 */ /* 0x018fea0003c00000 */
.L_x_104:
[----:B------:R-:W-:Y:S01]  /*6a50*/  ISETP.NE.AND P0, PT, R100, RZ, PT ;  /* 0x000000ff6400720c */ /* 0x000fe20003f05270 */
[----:B------:R-:W-:Y:S05]  /*6a60*/  WARPSYNC.ALL ;  /* 0x0000000000007948 */ /* 0x000fea0003800000 */
[----:B------:R-:W-:Y:S01]  /*6a70*/  R2UR UR4, R48 ;  /* 0x00000000300472ca */ /* 0x000fe200000e0000 */
[----:B------:R-:W-:Y:S01]  /*6a80*/  USHF.L.U32 UR8, UR43, 0xd, URZ ;  /* 0x0000000d2b087899 */ /* 0x000fe200080006ff */
[----:B------:R-:W-:Y:S01]  /*6a90*/  R2UR UR5, R73 ;  /* 0x00000000490572ca */ /* 0x000fe200000e0000 */
[----:B------:R-:W-:Y:S01]  /*6aa0*/  BSSY.RECONVERGENT B0, `(.L_x_105) ;  /* 0x000008e000007945 */ /* 0x000fe20003800200 */
[C---:B-1----:R-:W-:Y:S02]  /*6ab0*/  SHF.L.U32 R0, R56.reuse, 0x10, RZ ;  /* 0x0000001038007819 */ /* 0x042fe400000006ff */
[----:B------:R-:W-:Y:S02]  /*6ac0*/  LOP3.LUT R2, R56, 0xffff0000, RZ, 0xc0, !PT ;  /* 0xffff000038027812 */ /* 0x000fe400078ec0ff */
[C---:B------:R-:W-:Y:S02]  /*6ad0*/  SHF.L.U32 R3, R57.reuse, 0x10, RZ ;  /* 0x0000001039037819 */ /* 0x040fe400000006ff */
[----:B------:R-:W-:Y:S02]  /*6ae0*/  LOP3.LUT R48, R57, 0xffff0000, RZ, 0xc0, !PT ;  /* 0xffff000039307812 */ /* 0x000fe400078ec0ff */
[C---:B------:R-:W-:Y:S01]  /*6af0*/  SHF.L.U32 R50, R58.reuse, 0x10, RZ ;  /* 0x000000103a327819 */ /* 0x040fe200000006ff */
[----:B------:R-:W1:Y:S01]  /*6b00*/  LDTM.x32 R4, tmem[UR4+0x20] ;  /* 0x00002004000479ee */ /* 0x000e6200082c0000 */
[----:B------:R-:W-:Y:S01]  /*6b10*/  LOP3.LUT R51, R58, 0xffff0000, RZ, 0xc0, !PT ;  /* 0xffff00003a337812 */ /* 0x000fe200078ec0ff */
[----:B------:R-:W-:Y:S01]  /*6b20*/  NOP ;  /* 0x0000000000007918 */ /* 0x000fe20000000000 */
[C---:B------:R-:W-:Y:S01]  /*6b30*/  SHF.L.U32 R52, R59.reuse, 0x10, RZ ;  /* 0x000000103b347819 */ /* 0x040fe200000006ff */
[----:B------:R-:W-:Y:S01]  /*6b40*/  UIADD3 UR5, UPT, UPT, UR5, 0xc0, URZ ;  /* 0x000000c005057890 */ /* 0x000fe2000fffe0ff */
[----:B------:R-:W-:Y:S02]  /*6b50*/  LOP3.LUT R53, R59, 0xffff0000, RZ, 0xc0, !PT ;  /* 0xffff00003b357812 */ /* 0x000fe400078ec0ff */
[C---:B------:R-:W-:Y:S01]  /*6b60*/  SHF.L.U32 R54, R60.reuse, 0x10, RZ ;  /* 0x000000103c367819 */ /* 0x040fe200000006ff */
[----:B------:R-:W-:Y:S01]  /*6b70*/  UPRMT UR5, UR37, 0x654, UR5 ;  /* 0x0000065425057896 */ /* 0x000fe20008000005 */
[----:B------:R-:W-:Y:S02]  /*6b80*/  LOP3.LUT R55, R60, 0xffff0000, RZ, 0xc0, !PT ;  /* 0xffff00003c377812 */ /* 0x000fe400078ec0ff */
[C---:B------:R-:W-:Y:S02]  /*6b90*/  SHF.L.U32 R56, R61.reuse, 0x10, RZ ;  /* 0x000000103d387819 */ /* 0x040fe400000006ff */
[----:B------:R-:W-:Y:S02]  /*6ba0*/  LOP3.LUT R57, R61, 0xffff0000, RZ, 0xc0, !PT ;  /* 0xffff00003d397812 */ /* 0x000fe400078ec0ff */
[C---:B------:R-:W-:Y:S02]  /*6bb0*/  SHF.L.U32 R58, R62.reuse, 0x10, RZ ;  /* 0x000000103e3a7819 */ /* 0x040fe400000006ff */
[----:B------:R-:W-:Y:S01]  /*6bc0*/  LOP3.LUT R59, R62, 0xffff0000, RZ, 0xc0, !PT ;  /* 0xffff00003e3b7812 */ /* 0x000fe200078ec0ff */
[----:B-1----:R-:W-:Y:S01]  /*6bd0*/  SYNCS.ARRIVE.TRANS64.RED.A1T0 RZ, [UR5], RZ ;  /* 0x000000ffffff79a7 */ /* 0x002fe20008100405 */
[C---:B------:R-:W-:Y:S02]  /*6be0*/  SHF.L.U32 R60, R63.reuse, 0x10, RZ ;  /* 0x000000103f3c7819 */ /* 0x040fe400000006ff */
[----:B------:R-:W-:Y:S02]  /*6bf0*/  LOP3.LUT R61, R63, 0xffff0000, RZ, 0xc0, !PT ;  /* 0xffff00003f3d7812 */ /* 0x000fe400078ec0ff */
[C---:B------:R-:W-:Y:S01]  /*6c00*/  SHF.L.U32 R62, R68.reuse, 0x10, RZ ;  /* 0x00000010443e7819 */ /* 0x040fe200000006ff */
[C---:B------:R-:W-:Y:S01]  /*6c10*/  FMUL R4, R47.reuse, R4 ;  /* 0x000000042f047220 */ /* 0x040fe20000400000 */
[----:B------:R-:W-:Y:S01]  /*6c20*/  LOP3.LUT R63, R68, 0xffff0000, RZ, 0xc0, !PT ;  /* 0xffff0000443f7812 */ /* 0x000fe200078ec0ff */
[----:B------:R-:W-:Y:S01]  /*6c30*/  FMUL R5, R47, R5 ;  /* 0x000000052f057220 */ /* 0x000fe20000400000 */
[----:B---3--:R-:W-:Y:S01]  /*6c40*/  SHF.L.U32 R64, R69, 0x10, RZ ;  /* 0x0000001045407819 */ /* 0x008fe200000006ff */
[----:B------:R-:W-:Y:S01]  /*6c50*/  FMUL R6, R47, R6 ;  /* 0x000000062f067220 */ /* 0x000fe20000400000 */
[----:B------:R-:W-:Y:S01]  /*6c60*/  LOP3.LUT R65, R69, 0xffff0000, RZ, 0xc0, !PT ;  /* 0xffff000045417812 */ /* 0x000fe200078ec0ff */
[----:B------:R-:W-:Y:S01]  /*6c70*/  FMUL R7, R47, R7 ;  /* 0x000000072f077220 */ /* 0x000fe20000400000 */
[----:B------:R-:W-:Y:S01]  /*6c80*/  SHF.L.U32 R66, R70, 0x10, RZ ;  /* 0x0000001046427819 */ /* 0x000fe200000006ff */
[----:B------:R-:W-:Y:S01]  /*6c90*/  FFMA R4, R49, R0, R4 ;  /* 0x0000000031047223 */ /* 0x000fe20000000004 */
[C---:B------:R-:W-:Y:S01]  /*6ca0*/  SHF.L.U32 R74, R78.reuse, 0x10, RZ ;  /* 0x000000104e4a7819 */ /* 0x040fe200000006ff */
[----:B------:R-:W-:Y:S01]  /*6cb0*/  FMUL R8, R47, R8 ;  /* 0x000000082f087220 */ /* 0x000fe20000400000 */
[----:B------:R-:W-:Y:S01]  /*6cc0*/  LOP3.LUT R75, R78, 0xffff0000, RZ, 0xc0, !PT ;  /* 0xffff00004e4b7812 */ /* 0x000fe200078ec0ff */
[C---:B------:R-:W-:Y:S01]  /*6cd0*/  FFMA R5, R49.reuse, R2, R5 ;  /* 0x0000000231057223 */ /* 0x040fe20000000005 */
[----:B------:R-:W-:Y:S01]  /*6ce0*/  LOP3.LUT R67, R70, 0xffff0000, RZ, 0xc0, !PT ;  /* 0xffff000046437812 */ /* 0x000fe200078ec0ff */
[C---:B------:R-:W-:Y:S01]  /*6cf0*/  FFMA R6, R49.reuse, R3, R6 ;  /* 0x0000000331067223 */ /* 0x040fe20000000006 */
[----:B------:R-:W-:Y:S01]  /*6d00*/  FFMA R7, R49, R48, R7 ;  /* 0x0000003031077223 */ /* 0x000fe20000000007 */
[----:B------:R-:W-:Y:S01]  /*6d10*/  IADD3 R78, PT, PT, R99, UR8, RZ ;  /* 0x00000008634e7c10 */ /* 0x000fe2000fffe0ff */
[----:B------:R-:W-:Y:S01]  /*6d20*/  FFMA R8, R49, R50, R8 ;  /* 0x0000003231087223 */ /* 0x000fe20000000008 */
[----:B------:R-:W-:Y:S01]  /*6d30*/  F2FP.BF16.F32.PACK_AB R4, R5, R4 ;  /* 0x000000040504723e */ /* 0x000fe200000010ff */
[----:B------:R-:W-:Y:S01]  /*6d40*/  FMUL R9, R47, R9 ;  /* 0x000000092f097220 */ /* 0x000fe20000400000 */
[----:B------:R-:W-:Y:S01]  /*6d50*/  F2FP.BF16.F32.PACK_AB R5, R7, R6 ;  /* 0x000000060705723e */ /* 0x000fe200000010ff */
[----:B------:R-:W-:Y:S01]  /*6d60*/  FMUL R0, R47, R10 ;  /* 0x0000000a2f007220 */ /* 0x000fe20000400000 */
[-C--:B------:R-:W-:Y:S01]  /*6d70*/  IADD3 R106, PT, PT, R106, R78.reuse, RZ ;  /* 0x0000004e6a6a7210 */ /* 0x080fe20007ffe0ff */
[----:B------:R-:W-:Y:S01]  /*6d80*/  FFMA R9, R49, R51, R9 ;  /* 0x0000003331097223 */ /* 0x000fe20000000009 */
[----:B------:R-:W-:Y:S01]  /*6d90*/  IADD3 R105, PT, PT, R105, R78, RZ ;  /* 0x0000004e69697210 */ /* 0x000fe20007ffe0ff */
[----:B------:R-:W-:Y:S01]  /*6da0*/  FFMA R0, R49, R52, R0 ;  /* 0x0000003431007223 */ /* 0x000fe20000000000 */
[C---:B------:R-:W-:Y:S01]  /*6db0*/  FMUL R2, R47.reuse, R11 ;  /* 0x0000000b2f027220 */ /* 0x040fe20000400000 */
[----:B------:R-:W-:Y:S01]  /*6dc0*/  FMUL R3, R47, R12 ;  /* 0x0000000c2f037220 */ /* 0x000fe20000400000 */
[----:B------:R-:W-:Y:S01]  /*6dd0*/  F2FP.BF16.F32.PACK_AB R6, R9, R8 ;  /* 0x000000080906723e */ /* 0x000fe200000010ff */
[----:B------:R-:W-:Y:S01]  /*6de0*/  FMUL R10, R47, R13 ;  /* 0x0000000d2f0a7220 */ /* 0x000fe20000400000 */
[C---:B------:R-:W-:Y:S01]  /*6df0*/  FFMA R2, R49.reuse, R53, R2 ;  /* 0x0000003531027223 */ /* 0x040fe20000000002 */
[----:B------:R-:W-:Y:S01]  /*6e00*/  FFMA R3, R49, R54, R3 ;  /* 0x0000003631037223 */ /* 0x000fe20000000003 */
[----:B------:R-:W-:Y:S01]  /*6e10*/  FMUL R11, R47, R14 ;  /* 0x0000000e2f0b7220 */ /* 0x000fe20000400000 */
[----:B------:R-:W-:Y:S01]  /*6e20*/  FFMA R10, R49, R55, R10 ;  /* 0x00000037310a7223 */ /* 0x000fe2000000000a */
[C---:B------:R-:W-:Y:S01]  /*6e30*/  FMUL R15, R47.reuse, R15 ;  /* 0x0000000f2f0f7220 */ /* 0x040fe20000400000 */
[C---:B------:R-:W-:Y:S01]  /*6e40*/  FMUL R12, R47.reuse, R16 ;  /* 0x000000102f0c7220 */ /* 0x040fe20000400000 */
[----:B------:R-:W-:Y:S01]  /*6e50*/  FMUL R13, R47, R17 ;  /* 0x000000112f0d7220 */ /* 0x000fe20000400000 */
[----:B------:R-:W-:Y:S01]  /*6e60*/  FFMA R11, R49, R56, R11 ;  /* 0x00000038310b7223 */ /* 0x000fe2000000000b */
[----:B------:R-:W-:Y:S01]  /*6e70*/  FMUL R14, R47, R18 ;  /* 0x000000122f0e7220 */ /* 0x000fe20000400000 */
[----:B------:R-:W-:Y:S01]  /*6e80*/  FFMA R15, R49, R57, R15 ;  /* 0x00000039310f7223 */ /* 0x000fe2000000000f */
[----:B------:R-:W-:Y:S01]  /*6e90*/  FMUL R19, R47, R19 ;  /* 0x000000132f137220 */ /* 0x000fe20000400000 */
[----:B------:R-:W-:Y:S01]  /*6ea0*/  F2FP.BF16.F32.PACK_AB R7, R2, R0 ;  /* 0x000000000207723e */ /* 0x000fe200000010ff */
[----:B------:R-:W-:Y:S01]  /*6eb0*/  FFMA R12, R49, R58, R12 ;  /* 0x0000003a310c7223 */ /* 0x000fe2000000000c */
[----:B------:R-:W-:Y:S01]  /*6ec0*/  FMUL R16, R47, R20 ;  /* 0x000000142f107220 */ /* 0x000fe20000400000 */
[----:B------:R-:W-:Y:S01]  /*6ed0*/  FFMA R13, R49, R59, R13 ;  /* 0x0000003b310d7223 */ /* 0x000fe2000000000d */
[----:B------:R-:W-:Y:S01]  /*6ee0*/  FMUL R17, R47, R21 ;  /* 0x000000152f117220 */ /* 0x000fe20000400000 */
[----:B------:R1:W-:Y:S01]  /*6ef0*/  STS.128 [R99+UR8], R4 ;  /* 0x0000000463007988 */ /* 0x0003e20008000c08 */
[----:B------:R-:W-:Y:S01]  /*6f00*/  SHF.L.U32 R68, R71, 0x10, RZ ;  /* 0x0000001047447819 */ /* 0x000fe200000006ff */
[----:B------:R-:W-:Y:S01]  /*6f10*/  FFMA R14, R49, R60, R14 ;  /* 0x0000003c310e7223 */ /* 0x000fe2000000000e */
[----:B------:R-:W-:Y:S01]  /*6f20*/  LOP3.LUT R69, R71, 0xffff0000, RZ, 0xc0, !PT ;  /* 0xffff000047457812 */ /* 0x000fe200078ec0ff */
[----:B------:R-:W-:Y:S01]  /*6f30*/  FMUL R18, R47, R22 ;  /* 0x000000162f127220 */ /* 0x000fe20000400000 */
[----:B------:R-:W-:Y:S01]  /*6f40*/  SHF.L.U32 R70, R76, 0x10, RZ ;  /* 0x000000104c467819 */ /* 0x000fe200000006ff */
[----:B------:R-:W-:Y:S01]  /*6f50*/  FFMA R19, R49, R61, R19 ;  /* 0x0000003d31137223 */ /* 0x000fe20000000013 */
[----:B------:R-:W-:Y:S01]  /*6f60*/  FMUL R23, R47, R23 ;  /* 0x000000172f177220 */ /* 0x000fe20000400000 */
[----:B------:R-:W-:Y:S01]  /*6f70*/  FFMA R16, R49, R62, R16 ;  /* 0x0000003e31107223 */ /* 0x000fe20000000010 */
[----:B------:R-:W-:Y:S01]  /*6f80*/  FMUL R20, R47, R24 ;  /* 0x000000182f147220 */ /* 0x000fe20000400000 */
[----:B------:R-:W-:Y:S01]  /*6f90*/  FFMA R17, R49, R63, R17 ;  /* 0x0000003f31117223 */ /* 0x000fe20000000011 */
[----:B------:R-:W-:Y:S01]  /*6fa0*/  FMUL R21, R47, R25 ;  /* 0x000000192f157220 */ /* 0x000fe20000400000 */
[----:B------:R-:W-:Y:S01]  /*6fb0*/  FFMA R18, R49, R64, R18 ;  /* 0x0000004031127223 */ /* 0x000fe20000000012 */
[----:B------:R-:W-:Y:S01]  /*6fc0*/  FMUL R22, R47, R26 ;  /* 0x0000001a2f167220 */ /* 0x000fe20000400000 */
[----:B------:R-:W-:Y:S01]  /*6fd0*/  F2FP.BF16.F32.PACK_AB R8, R10, R3 ;  /* 0x000000030a08723e */ /* 0x000fe200000010ff */
[----:B------:R-:W-:Y:S01]  /*6fe0*/  FFMA R23, R49, R65, R23 ;  /* 0x0000004131177223 */ /* 0x000fe20000000017 */
[----:B------:R-:W-:Y:S01]  /*6ff0*/  F2FP.BF16.F32.PACK_AB R9, R15, R11 ;  /* 0x0000000b0f09723e */ /* 0x000fe200000010ff */
[----:B------:R-:W-:Y:S01]  /*7000*/  FMUL R27, R47, R27 ;  /* 0x0000001b2f1b7220 */ /* 0x000fe20000400000 */
[----:B------:R-:W-:Y:S01]  /*7010*/  F2FP.BF16.F32.PACK_AB R10, R13, R12 ;  /* 0x0000000c0d0a723e */ /* 0x000fe200000010ff */
[----:B------:R-:W-:Y:S01]  /*7020*/  FFMA R20, R49, R66, R20 ;  /* 0x0000004231147223 */ /* 0x000fe20000000014 */
[----:B------:R-:W-:Y:S01]  /*7030*/  F2FP.BF16.F32.PACK_AB R11, R19, R14 ;  /* 0x0000000e130b723e */ /* 0x000fe200000010ff */
[----:B------:R-:W-:Y:S01]  /*7040*/  FMUL R24, R47, R28 ;  /* 0x0000001c2f187220 */ /* 0x000fe20000400000 */
[----:B------:R-:W-:Y:S01]  /*7050*/  LOP3.LUT R71, R76, 0xffff0000, RZ, 0xc0, !PT ;  /* 0xffff00004c477812 */ /* 0x000fe200078ec0ff */
[----:B------:R-:W-:Y:S01]  /*7060*/  FFMA R21, R49, R67, R21 ;  /* 0x0000004331157223 */ /* 0x000fe20000000015 */
[----:B------:R-:W-:Y:S01]  /*7070*/  SHF.L.U32 R72, R77, 0x10, RZ ;  /* 0x000000104d487819 */ /* 0x000fe200000006ff */
[----:B------:R1:W-:Y:S01]  /*7080*/  STS.128 [R106+0x10], R8 ;  /* 0x000010086a007388 */ /* 0x0003e20000000c00 */
[----:B------:R-:W-:Y:S01]  /*7090*/  FMUL R25, R47, R29 ;  /* 0x0000001d2f197220 */ /* 0x000fe20000400000 */
[----:B------:R-:W-:Y:S01]  /*70a0*/  FFMA R22, R49, R68, R22 ;  /* 0x0000004431167223 */ /* 0x000fe20000000016 */
[----:B------:R-:W-:Y:S01]  /*70b0*/  LOP3.LUT R73, R77, 0xffff0000, RZ, 0xc0, !PT ;  /* 0xffff00004d497812 */ /* 0x000fe200078ec0ff */
[----:B------:R-:W-:Y:S01]  /*70c0*/  FMUL R26, R47, R30 ;  /* 0x0000001e2f1a7220 */ /* 0x000fe20000400000 */
[----:B------:R-:W-:Y:S01]  /*70d0*/  FFMA R27, R49, R69, R27 ;  /* 0x00000045311b7223 */ /* 0x000fe2000000001b */
[----:B------:R-:W-:Y:S01]  /*70e0*/  FMUL R31, R47, R31 ;  /* 0x0000001f2f1f7220 */ /* 0x000fe20000400000 */
[----:B------:R-:W-:Y:S01]  /*70f0*/  FFMA R24, R49, R70, R24 ;  /* 0x0000004631187223 */ /* 0x000fe20000000018 */
[----:B------:R-:W-:Y:S01]  /*7100*/  FMUL R28, R47, R32 ;  /* 0x000000202f1c7220 */ /* 0x000fe20000400000 */
[----:B------:R-:W-:Y:S01]  /*7110*/  FFMA R25, R49, R71, R25 ;  /* 0x0000004731197223 */ /* 0x000fe20000000019 */
[----:B------:R-:W-:Y:S01]  /*7120*/  SHF.L.U32 R76, R79, 0x10, RZ ;  /* 0x000000104f4c7819 */ /* 0x000fe200000006ff */
[----:B------:R-:W-:Y:S01]  /*7130*/  FMUL R29, R47, R33 ;  /* 0x000000212f1d7220 */ /* 0x000fe20000400000 */
[----:B------:R-:W-:Y:S01]  /*7140*/  F2FP.BF16.F32.PACK_AB R16, R17, R16 ;  /* 0x000000101110723e */ /* 0x000fe200000010ff */
[----:B------:R-:W-:Y:S01]  /*7150*/  FFMA R26, R49, R72, R26 ;  /* 0x00000048311a7223 */ /* 0x000fe2000000001a */
[----:B------:R-:W-:Y:S01]  /*7160*/  LOP3.LUT R77, R79, 0xffff0000, RZ, 0xc0, !PT ;  /* 0xffff00004f4d7812 */ /* 0x000fe200078ec0ff */
[----:B------:R-:W-:Y:S01]  /*7170*/  FMUL R30, R47, R34 ;  /* 0x000000222f1e7220 */ /* 0x000fe20000400000 */
[----:B------:R-:W-:Y:S01]  /*7180*/  F2FP.BF16.F32.PACK_AB R17, R23, R18 ;  /* 0x000000121711723e */ /* 0x000fe200000010ff */
[----:B------:R-:W-:Y:S01]  /*7190*/  FFMA R31, R49, R73, R31 ;  /* 0x00000049311f7223 */ /* 0x000fe2000000001f */
[----:B------:R-:W-:Y:S01]  /*71a0*/  FMUL R35, R47, R35 ;  /* 0x000000232f237220 */ /* 0x000fe20000400000 */
[----:B------:R-:W-:Y:S01]  /*71b0*/  F2FP.BF16.F32.PACK_AB R18, R21, R20 ;  /* 0x000000141512723e */ /* 0x000fe200000010ff */
[----:B------:R-:W-:Y:S01]  /*71c0*/  FFMA R28, R49, R74, R28 ;  /* 0x0000004a311c7223 */ /* 0x000fe2000000001c */
[----:B------:R-:W-:Y:S01]  /*71d0*/  F2FP.BF16.F32.PACK_AB R19, R27, R22 ;  /* 0x000000161b13723e */ /* 0x000fe200000010ff */
[C---:B------:R-:W-:Y:S01]  /*71e0*/  FFMA R29, R49.reuse, R75, R29 ;  /* 0x0000004b311d7223 */ /* 0x040fe2000000001d */
[C---:B------:R-:W-:Y:S01]  /*71f0*/  FFMA R30, R49.reuse, R76, R30 ;  /* 0x0000004c311e7223 */ /* 0x040fe2000000001e */
[----:B------:R-:W-:Y:S01]  /*7200*/  FFMA R35, R49, R77, R35 ;  /* 0x0000004d31237223 */ /* 0x000fe20000000023 */
[----:B------:R-:W-:Y:S01]  /*7210*/  F2FP.BF16.F32.PACK_AB R24, R25, R24 ;  /* 0x000000181918723e */ /* 0x000fe200000010ff */
[----:B------:R1:W-:Y:S01]  /*7220*/  STS.128 [R105+0x20], R16 ;  /* 0x0000201069007388 */ /* 0x0003e20000000c00 */
[----:B------:R-:W-:Y:S02]  /*7230*/  F2FP.BF16.F32.PACK_AB R25, R31, R26 ;  /* 0x0000001a1f19723e */ /* 0x000fe400000010ff */
[----:B------:R-:W-:Y:S02]  /*7240*/  F2FP.BF16.F32.PACK_AB R26, R29, R28 ;  /* 0x0000001c1d1a723e */ /* 0x000fe400000010ff */
[----:B------:R-:W-:Y:S02]  /*7250*/  F2FP.BF16.F32.PACK_AB R27, R35, R30 ;  /* 0x0000001e231b723e */ /* 0x000fe400000010ff */
[----:B------:R-:W-:Y:S05]  /*7260*/  IADD3 R0, PT, PT, R98, R106, RZ ;  /* 0x0000006a62007210 */ /* 0x000fea0007ffe0ff */
        /* <DEDUP_REMOVED lines=9> */
[----:B------:R-:W-:Y:S02]  /*7300*/  UIADD3 UR10, UP0, UPT, UR54, 0x680, URZ ;  /* 0x00000680360a7890 */ /* 0x000fe4000ff1e0ff */
[----:B------:R-:W-:Y:S02]  /*7310*/  UIADD3 UR5, UPT, UPT, UR41, 0x20, URZ ;  /* 0x0000002029057890 */ /* 0x000fe4000fffe0ff */
[----:B------:R-:W-:Y:S02]  /*7320*/  UIADD3 UR4, UPT, UPT, UR48, 0x200, UR8 ;  /* 0x0000020030047890 */ /* 0x000fe4000fffe008 */
[----:B------:R-:W-:Y:S01]  /*7330*/  UIADD3.X UR11, UPT, UPT, URZ, UR55, URZ, UP0, !UPT ;  /* 0x00000037ff0b7290 */ /* 0x000fe200087fe4ff */
[----:B------:R-:W-:Y:S01]  /*7340*/  UMOV UR6, UR42 ;  /* 0x0000002a00067c82 */ /* 0x000fe20008000000 */
[----:B------:R-:W-:Y:S07]  /*7350*/  UMOV UR7, UR36 ;  /* 0x0000002400077c82 */ /* 0x000fee0008000000 */
[----:B------:R2:W-:Y:S02]  /*7360*/  UTMASTG.3D [UR4], [UR10] ;  /* 0x000000040a0073b5 */ /* 0x0005e40008010000 */
[----:B--2---:R0:W-:Y:S02]  /*7370*/  UTMACMDFLUSH ;  /* 0x00000000000079b7 */ /* 0x0041e40000000000 */
.L_x_106:
[----:B------:R-:W-:Y:S05]  /*7380*/  BSYNC.RECONVERGENT B0 ;  /* 0x0000000000007941 */ /* 0x000fea0003800200 */
.L_x_105:
[----:B------:R-:W-:Y:S01]  /*7390*/  UIADD3 UR43, UPT, UPT, UR43, 0x1, URZ ;  /* 0x000000012b2b7890 */ /* 0x000fe2000fffe0ff */
[----:B------:R-:W-:Y:S03]  /*73a0*/  BSSY.RECONVERGENT B0, `(.L_x_107) ;  /* 0x0000008000007945 */ /* 0x000fe60003800200 */
[----:B------:R-:W-:Y:S04]  /*73b0*/  UISETP.NE.AND UP0, UPT, UR43, 0x3, UPT ;  /* 0x000000032b00788c */ /* 0x000fe8000bf05270 */
[----:B------:R-:W-:Y:S02]  /*73c0*/  UISETP.EQ.XOR UP1, UPT, UR40, 0x3, !UP0 ;  /* 0x000000032800788c */ /* 0x000fe4000c722a70 */
[----:B------:R-:W-:Y:S02]  /*73d0*/  USEL UR56, UR43, URZ, UP0 ;  /* 0x000000ff2b387287 */ /* 0x000fe40008000000 */
[----:B------:R-:W-:Y:S04]  /*73e0*/  USEL UR4, URZ, 0x1, !UP1 ;  /* 0x00000001ff047887 */ /* 0x000fe8000c800000 */
[----:B------:R-:W-:Y:S01]  /*73f0*/  ULOP3.LUT UR51, UR51, UR4, URZ, 0x3c, !UPT ;  /* 0x0000000433337292 */ /* 0x000fe2000f8e3cff */
[----:B------:R-:W-:Y:S11]  /*7400*/  @P0 BRA `(.L_x_108) ;  /* 0x0000000000040947 */ /* 0x000ff60003800000 */
[----:B------:R-:W-:Y:S04]  /*7410*/  DEPBAR.LE SB0, 0x1 ;  /* 0x000080400000791a */ /* 0x000fe80000000000 */
.L_x_108:
[----:B------:R-:W-:Y:S05]  /*7420*/  BSYNC.RECONVERGENT B0 ;  /* 0x0000000000007941 */ /* 0x000fea0003800200 */
.L_x_107:
[----:B------:R-:W-:Y:S01]  /*7430*/  BAR.SYNC.DEFER_BLOCKING 0x1, 0x80 ;  /* 0x0042000000007b1d */ /* 0x000fe20000010000 */
[----:B------:R-:W-:Y:S01]  /*7440*/  UISETP.NE.AND UP0, UPT, UR50, -0x2, UPT ;  /* 0xfffffffe3200788c */ /* 0x000fe2000bf05270 */
[----:B------:R-:W-:Y:S08]  /*7450*/  IADD3 R45, PT, PT, R45, 0x1, RZ ;  /* 0x000000012d2d7810 */ /* 0x000ff00007ffe0ff */
[----:B------:R-:W-:Y:S05]  /*7460*/  BRA.U !UP0, `(.L_x_109) ;  /* 0x0000000108287547 */ /* 0x000fea000b800000 */
[----:B------:R-:W-:Y:S01]  /*7470*/  ISETP.NE.AND P0, PT, R104, RZ, PT ;  /* 0x000000ff6800720c */ /* 0x000fe20003f05270 */
[----:B------:R-:W-:Y:S01]  /*7480*/  IMAD.U32 R2, RZ, RZ, UR49 ;  /* 0x00000031ff027e24 */ /* 0x000fe2000f8e00ff */
[----:B------:R-:W-:Y:S01]  /*7490*/  UIADD3 UR49, UPT, UPT, UR49, 0x1, URZ ;  /* 0x0000000131317890 */ /* 0x000fe2000fffe0ff */
[----:B-1----:R-:W-:Y:S03]  /*74a0*/  IMAD.U32 R0, RZ, RZ, UR37 ;  /* 0x00000025ff007e24 */ /* 0x002fe6000f8e00ff */
[----:B------:R-:W-:Y:S04]  /*74b0*/  UISETP.NE.AND UP0, UPT, UR49, 0x3, UPT ;  /* 0x000000033100788c */ /* 0x000fe8000bf05270 */
[----:B------:R-:W-:Y:S03]  /*74c0*/  USEL UR49, UR49, URZ, UP0 ;  /* 0x000000ff31317287 */ /* 0x000fe60008000000 */
[----:B------:R-:W-:Y:S05]  /*74d0*/  @P0 LEA R2, R2, UR48, 0x3 ;  /* 0x0000003002020c11 */ /* 0x000fea000f8e18ff */
[----:B------:R-:W-:Y:S05]  /*74e0*/  @P0 VIADD R2, R2, 0x58 ;  /* 0x0000005802020836 */ /* 0x000fea0000000000 */
[----:B------:R-:W-:Y:S04]  /*74f0*/  @P0 PRMT R0, R0, 0x654, R2 ;  /* 0x0000065400000816 */ /* 0x000fe80000000002 */
[----:B------:R2:W-:Y:S03]  /*7500*/  @P0 SYNCS.ARRIVE.TRANS64.RED.A1T0 RZ, [R0+URZ], RZ ;  /* 0x000000ff00ff09a7 */ /* 0x0005e600081004ff */
.L_x_109:
[----:B------:R-:W-:Y:S01]  /*7510*/  ISETP.NE.AND P2, PT, R101, RZ, PT ;  /* 0x000000ff6500720c */ /* 0x000fe20003f45270 */
[----:B------:R-:W-:Y:S01]  /*7520*/  UIADD3 UR50, UPT, UPT, UR50, 0x2, URZ ;  /* 0x0000000232327890 */ /* 0x000fe2000fffe0ff */
[----:B------:R-:W-:Y:S01]  /*7530*/  ISETP.NE.AND P0, PT, R103, 0x2, PT ;  /* 0x000000026700780c */ /* 0x000fe20003f05270 */
[----:B------:R-:W-:Y:S01]  /*7540*/  IMAD.IADD R14, R43, 0x1, R86 ;  /* 0x000000012b0e7824 */ /* 0x000fe200078e0256 */
[----:B------:R-:W-:Y:S01]  /*7550*/  ISETP.NE.AND P1, PT, R45, 0x4, PT ;  /* 0x000000042d00780c */ /* 0x000fe20003f25270 */
[----:B------:R-:W-:Y:S01]  /*7560*/  IMAD.IADD R15, R44, 0x1, R87 ;  /* 0x000000012c0f7824 */ /* 0x000fe200078e0257 */
[----:B------:R-:W-:Y:S02]  /*7570*/  SEL R2, RZ, 0x1, P0 ;  /* 0x00000001ff027807 */ /* 0x000fe40000000000 */
[----:B-12---:R-:W-:Y:S02]  /*7580*/  SEL R0, RZ, 0x1, P1 ;  /* 0x00000001ff007807 */ /* 0x006fe40000800000 */
[----:B------:R-:W-:Y:S02]  /*7590*/  LOP3.LUT R96, R96, R2, RZ, 0x3c, !PT ;  /* 0x0000000260607212 */ /* 0x000fe400078e3cff */
[----:B------:R-:W-:Y:S02]  /*75a0*/  LOP3.LUT R97, R97, R0, RZ, 0x3c, !PT ;  /* 0x0000000061617212 */ /* 0x000fe400078e3cff */
[----:B------:R-:W-:Y:S02]  /*75b0*/  @P2 R2UR UR36, R95 ;  /* 0x000000005f2422ca */ /* 0x000fe400000e0000 */
[----:B------:R-:W-:Y:S02]  /*75c0*/  SEL R103, R103, RZ, P0 ;  /* 0x000000ff67677207 */ /* 0x000fe40000000000 */
[----:B------:R-:W-:Y:S01]  /*75d0*/  SEL R45, R45, RZ, P1 ;  /* 0x000000ff2d2d7207 */ /* 0x000fe20000800000 */
[----:B------:R-:W-:Y:S10]  /*75e0*/  @P2 BRA `(.L_x_110) ;  /* 0xffffffd800042947 */ /* 0x000ff4000383ffff */
[----:B------:R-:W-:-:S09]  /*75f0*/  UISETP.NE.AND UP0, UPT, UR53, URZ, UPT ;  /* 0x000000ff3500728c */ /* 0x000fd2000bf05270 */
[----:B------:R-:W-:Y:S05]  /*7600*/  BRA.U !UP0, `(.L_x_111) ;  /* 0x0000000108487547 */ /* 0x000fea000b800000 */
[----:B------:R-:W1:Y:S02]  /*7610*/  LDCU.64 UR4, c[0x0][0x890] ;  /* 0x00011200ff0477ac */ /* 0x000e640008000a00 */
[----:B-1----:R-:W-:-:S04]  /*7620*/  UISETP.NE.U32.AND UP0, UPT, UR4, URZ, UPT ;  /* 0x000000ff0400728c */ /* 0x002fc8000bf05070 */
[----:B------:R-:W-:-:S09]  /*7630*/  UISETP.NE.AND.EX UP0, UPT, UR5, URZ, UPT, UP0 ;  /* 0x000000ff0500728c */ /* 0x000fd2000bf05300 */
[----:B------:R-:W-:Y:S05]  /*7640*/  BRA.U UP0, `(.L_x_112) ;  /* 0x00000001000c7547 */ /* 0x000fea000b800000 */
[----:B------:R-:W-:-:S13]  /*7650*/  FSETP.NEU.AND P0, PT, R49, RZ, PT ;  /* 0x000000ff3100720b */ /* 0x000fda0003f0d000 */
[----:B------:R-:W-:Y:S05]  /*7660*/  @!P0 EXIT ;  /* 0x000000000000894d */ /* 0x000fea0003800000 */
[----:B------:R-:W-:Y:S05]  /*7670*/  BRA `(.L_x_111) ;  /* 0x00000000002c7947 */ /* 0x000fea0003800000 */
.L_x_112:
[----:B------:R-:W-:Y:S01]  /*7680*/  ISETP.NE.AND P0, PT, R102, RZ, PT ;  /* 0x000000ff6600720c */ /* 0x000fe20003f05270 */
[----:B------:R-:W-:-:S12]  /*7690*/  BSSY.RECONVERGENT B0, `(.L_x_111) ;  /* 0x0000009000007945 */ /* 0x000fd80003800200 */
[----:B------:R-:W-:Y:S05]  /*76a0*/  @P0 BRA `(.L_x_113) ;  /* 0x0000000000140947 */ /* 0x000fea0003800000 */
[----:B------:R-:W1:Y:S02]  /*76b0*/  LDCU.64 UR4, c[0x0][0x888] ;  /* 0x00011100ff0477ac */ /* 0x000e640008000a00 */
[----:B-1----:R-:W-:-:S04]  /*76c0*/  ISETP.NE.U32.AND P0, PT, RZ, UR4, PT ;  /* 0x00000004ff007c0c */ /* 0x002fc8000bf05070 */
[----:B------:R-:W-:-:S13]  /*76d0*/  ISETP.NE.AND.EX P0, PT, RZ, UR5, PT, P0 ;  /* 0x00000005ff007c0c */ /* 0x000fda000bf05300 */
[----:B------:R-:W-:Y:S05]  /*76e0*/  @!P0 EXIT ;  /* 0x000000000000894d */ /* 0x000fea0003800000 */
[----:B------:R-:W-:Y:S05]  /*76f0*/  BRA `(.L_x_114) ;  /* 0x0000000000087947 */ /* 0x000fea0003800000 */
.L_x_113:
[----:B------:R-:W-:-:S13]  /*7700*/  FSETP.NEU.AND P0, PT, R49, RZ, PT ;  /* 0x000000ff3100720b */ /* 0x000fda0003f0d000 */
[----:B------:R-:W-:Y:S05]  /*7710*/  @!P0 EXIT ;  /* 0x000000000000894d */ /* 0x000fea0003800000 */
.L_x_114:
[----:B------:R-:W-:Y:S05]  /*7720*/  BSYNC.RECONVERGENT B0 ;  /* 0x0000000000007941 */ /* 0x000fea0003800200 */
.L_x_111:
[----:B------:R-:W-:Y:S01]  /*7730*/  ULEA UR4, UR49, UR48, 0x3 ;  /* 0x0000003031047291 */ /* 0x000fe2000f8e18ff */
[----:B------:R-:W-:-:S04]  /*7740*/  DEPBAR.LE SB0, 0x0 ;  /* 0x000080000000791a */ /* 0x000fc80000000000 */
[----:B------:R-:W-:-:S04]  /*7750*/  UIADD3 UR4, UPT, UPT, UR4, 0x58, URZ ;  /* 0x0000005804047890 */ /* 0x000fc8000fffe0ff */
[----:B------:R-:W-:-:S09]  /*7760*/  UPRMT UR4, UR37, 0x654, UR4 ;  /* 0x0000065425047896 */ /* 0x000fd20008000004 */
[----:B------:R-:W-:Y:S01]  /*7770*/  SYNCS.ARRIVE.TRANS64.RED.A1T0 RZ, [UR4], RZ ;  /* 0x000000ffffff79a7 */ /* 0x000fe20008100404 */
[----:B------:R-:W-:Y:S05]  /*7780*/  EXIT ;  /* 0x000000000000794d */ /* 0x000fea0003800000 */
.L_x_19:
[----:B--2---:R2:W1:Y:S02]  /*7790*/  SYNCS.PHASECHK.TRANS64.TRYWAIT P0, [R2+URZ+0xf0], R3 ;  /* 0x0000f003020075a7 */ /* 0x00446400080011ff */
[----:B-1----:R-:W-:Y:S05]  /*77a0*/  @!P0 NANOSLEEP.SYNCS 0x989680 ;  /* 0x009896800000895d */ /* 0x002fea0003900000 */
[----:B------:R-:W1:Y:S02]  /*77b0*/  @!P0 SYNCS.PHASECHK.TRANS64 P0, [R2+URZ+0xf0], R3 ;  /* 0x0000f003020085a7 */ /* 0x000e6400080010ff */
[----:B-1----:R-:W-:Y:S05]  /*77c0*/  @!P0 BRA `(.L_x_19) ;  /* 0xfffffffc00f08947 */ /* 0x002fea000383ffff */
[----:B------:R-:W-:Y:S05]  /*77d0*/  BRA `(.L_x_115) ;  /* 0xffffff9c00787947 */ /* 0x000fea000383ffff */
.L_x_22:
[----:B-1----:R-:W-:-:S07]  /*77e0*/  MOV R2, UR33 ;  /* 0x0000002100027c02 */ /* 0x002fce0008000f00 */
.L_x_116:
[----:B-1----:R1:W2:Y:S02]  /*77f0*/  SYNCS.PHASECHK.TRANS64.TRYWAIT P0, [R2+URZ+0x20], R4 ;  /* 0x00002004020075a7 */ /* 0x0022a400080011ff */
[----:B--2---:R-:W-:Y:S05]  /*7800*/  @!P0 NANOSLEEP.SYNCS 0x989680 ;  /* 0x009896800000895d */ /* 0x004fea0003900000 */
[----:B------:R-:W2:Y:S02]  /*7810*/  @!P0 SYNCS.PHASECHK.TRANS64 P0, [R2+URZ+0x20], R4 ;  /* 0x00002004020085a7 */ /* 0x000ea400080010ff */
[----:B--2---:R-:W-:Y:S05]  /*7820*/  @!P0 BRA `(.L_x_116) ;  /* 0xfffffffc00f08947 */ /* 0x004fea000383ffff */
[----:B------:R-:W-:Y:S05]  /*7830*/  BRA `(.L_x_21) ;  /* 0xffffff9c00c87947 */ /* 0x000fea000383ffff */
.L_x_28:
[----:B-1----:R-:W-:-:S07]  /*7840*/  MOV R2, UR33 ;  /* 0x0000002100027c02 */ /* 0x002fce0008000f00 */
.L_x_117:
[----:B-1----:R1:W2:Y:S02]  /*7850*/  SYNCS.PHASECHK.TRANS64.TRYWAIT P0, [R2+URZ+0x20], R4 ;  /* 0x00002004020075a7 */ /* 0x0022a400080011ff */
[----:B--2---:R-:W-:Y:S05]  /*7860*/  @!P0 NANOSLEEP.SYNCS 0x989680 ;  /* 0x009896800000895d */ /* 0x004fea0003900000 */
[----:B------:R-:W2:Y:S02]  /*7870*/  @!P0 SYNCS.PHASECHK.TRANS64 P0, [R2+URZ+0x20], R4 ;  /* 0x00002004020085a7 */ /* 0x000ea400080010ff */
[----:B--2---:R-:W-:Y:S05]  /*7880*/  @!P0 BRA `(.L_x_117) ;  /* 0xfffffffc00f08947 */ /* 0x004fea000383ffff */
[----:B------:R-:W-:Y:S05]  /*7890*/  BRA `(.L_x_27) ;  /* 0xffffffa000a07947 */ /* 0x000fea000383ffff */
.L_x_32:
[----:B-1----:R1:W2:Y:S02]  /*78a0*/  SYNCS.PHASECHK.TRANS64.TRYWAIT P0, [R2+URZ+0x80], R3 ;  /* 0x00008003020075a7 */ /* 0x0022a400080011ff */
[----:B--2---:R-:W-:Y:S05]  /*78b0*/  @!P0 NANOSLEEP.SYNCS 0x989680 ;  /* 0x009896800000895d */ /* 0x004fea0003900000 */
[----:B------:R-:W2:Y:S02]  /*78c0*/  @!P0 SYNCS.PHASECHK.TRANS64 P0, [R2+URZ+0x80], R3 ;  /* 0x00008003020085a7 */ /* 0x000ea400080010ff */
[----:B--2---:R-:W-:Y:S05]  /*78d0*/  @!P0 BRA `(.L_x_32) ;  /* 0xfffffffc00f08947 */ /* 0x004fea000383ffff */
[----:B------:R-:W-:Y:S05]  /*78e0*/  BRA `(.L_x_118) ;  /* 0xffffffa400587947 */ /* 0x000fea000383ffff */
.L_x_36:
[----:B----4-:R-:W-:-:S07]  /*78f0*/  MOV R0, UR5 ;  /* 0x0000000500007c02 */ /* 0x010fce0008000f00 */
.L_x_119:
[----:B-1----:R1:W2:Y:S02]  /*7900*/  SYNCS.PHASECHK.TRANS64.TRYWAIT P0, [R0+URZ], R2 ;  /* 0x00000002000075a7 */ /* 0x0022a400080011ff */
[----:B--2---:R-:W-:Y:S05]  /*7910*/  @!P0 NANOSLEEP.SYNCS 0x989680 ;  /* 0x009896800000895d */ /* 0x004fea0003900000 */
[----:B------:R-:W2:Y:S02]  /*7920*/  @!P0 SYNCS.PHASECHK.TRANS64 P0, [R0+URZ], R2 ;  /* 0x00000002000085a7 */ /* 0x000ea400080010ff */
[----:B--2---:R-:W-:Y:S05]  /*7930*/  @!P0 BRA `(.L_x_119) ;  /* 0xfffffffc00f08947 */ /* 0x004fea000383ffff */
[----:B------:R-:W-:Y:S05]  /*7940*/  BRA `(.L_x_120) ;  /* 0xffffffa800c87947 */ /* 0x000fea000383ffff */
.L_x_37:
[----:B----4-:R-:W-:-:S07]  /*7950*/  MOV R0, UR5 ;  /* 0x0000000500007c02 */ /* 0x010fce0008000f00 */
.L_x_121:
[----:B-1----:R1:W2:Y:S02]  /*7960*/  SYNCS.PHASECHK.TRANS64.TRYWAIT P0, [R0+URZ], R3 ;  /* 0x00000003000075a7 */ /* 0x0022a400080011ff */
[----:B--2---:R-:W-:Y:S05]  /*7970*/  @!P0 NANOSLEEP.SYNCS 0x989680 ;  /* 0x009896800000895d */ /* 0x004fea0003900000 */
[----:B------:R-:W2:Y:S02]  /*7980*/  @!P0 SYNCS.PHASECHK.TRANS64 P0, [R0+URZ], R3 ;  /* 0x00000003000085a7 */ /* 0x000ea400080010ff */
[----:B--2---:R-:W-:Y:S05]  /*7990*/  @!P0 BRA `(.L_x_121) ;  /* 0xfffffffc00f08947 */ /* 0x004fea000383ffff */
[----:B------:R-:W-:Y:S05]  /*79a0*/  BRA `(.L_x_122) ;  /* 0xffffffa800d47947 */ /* 0x000fea000383ffff */
.L_x_38:
[----:B----4-:R-:W-:-:S07]  /*79b0*/  MOV R0, UR5 ;  /* 0x0000000500007c02 */ /* 0x010fce0008000f00 */
.L_x_123:
[----:B-1----:R1:W2:Y:S02]  /*79c0*/  SYNCS.PHASECHK.TRANS64.TRYWAIT P0, [R0+URZ], R3 ;  /* 0x00000003000075a7 */ /* 0x0022a400080011ff */
[----:B--2---:R-:W-:Y:S05]  /*79d0*/  @!P0 NANOSLEEP.SYNCS 0x989680 ;  /* 0x009896800000895d */ /* 0x004fea0003900000 */
[----:B------:R-:W2:Y:S02]  /*79e0*/  @!P0 SYNCS.PHASECHK.TRANS64 P0, [R0+URZ], R3 ;  /* 0x00000003000085a7 */ /* 0x000ea400080010ff */
[----:B--2---:R-:W-:Y:S05]  /*79f0*/  @!P0 BRA `(.L_x_123) ;  /* 0xfffffffc00f08947 */ /* 0x004fea000383ffff */
[----:B------:R-:W-:Y:S05]  /*7a00*/  BRA `(.L_x_124) ;  /* 0xffffffa800e07947 */ /* 0x000fea000383ffff */
.L_x_41:
[----:B-1----:R1:W2:Y:S02]  /*7a10*/  SYNCS.PHASECHK.TRANS64.TRYWAIT P0, [R0+URZ+0xe0], R4 ;  /* 0x0000e004000075a7 */ /* 0x0022a400080011ff */
[----:B--2---:R-:W-:Y:S05]  /*7a20*/  @!P0 NANOSLEEP.SYNCS 0x989680 ;  /* 0x009896800000895d */ /* 0x004fea0003900000 */
[----:B------:R-:W2:Y:S02]  /*7a30*/  @!P0 SYNCS.PHASECHK.TRANS64 P0, [R0+URZ+0xe0], R4 ;  /* 0x0000e004000085a7 */ /* 0x000ea400080010ff */
[----:B--2---:R-:W-:Y:S05]  /*7a40*/  @!P0 BRA `(.L_x_41) ;  /* 0xfffffffc00f08947 */ /* 0x004fea000383ffff */
[----:B------:R-:W-:Y:S05]  /*7a50*/  BRA `(.L_x_125) ;  /* 0xffffffac003c7947 */ /* 0x000fea000383ffff */
.L_x_42:
[----:B------:R-:W-:-:S07]  /*7a60*/  MOV R0, UR5 ;  /* 0x0000000500007c02 */ /* 0x000fce0008000f00 */
.L_x_126:
[----:B-1----:R1:W2:Y:S02]  /*7a70*/  SYNCS.PHASECHK.TRANS64.TRYWAIT P0, [R0+URZ+0x90], R5 ;  /* 0x00009005000075a7 */ /* 0x0022a400080011ff */
[----:B--2---:R-:W-:Y:S05]  /*7a80*/  @!P0 NANOSLEEP.SYNCS 0x989680 ;  /* 0x009896800000895d */ /* 0x004fea0003900000 */
[----:B------:R-:W2:Y:S02]  /*7a90*/  @!P0 SYNCS.PHASECHK.TRANS64 P0, [R0+URZ+0x90], R5 ;  /* 0x00009005000085a7 */ /* 0x000ea400080010ff */
[----:B--2---:R-:W-:Y:S05]  /*7aa0*/  @!P0 BRA `(.L_x_126) ;  /* 0xfffffffc00f08947 */ /* 0x004fea000383ffff */
[----:B------:R-:W-:Y:S05]  /*7ab0*/  BRA `(.L_x_127) ;  /* 0xffffffac004c7947 */ /* 0x000fea000383ffff */
.L_x_43:
[----:B-1----:R1:W2:Y:S02]  /*7ac0*/  SYNCS.PHASECHK.TRANS64.TRYWAIT P1, [R0+URZ+0x80], R4 ;  /* 0x00008004000075a7 */ /* 0x0022a400080211ff */
[----:B--2---:R-:W-:Y:S05]  /*7ad0*/  @!P1 NANOSLEEP.SYNCS 0x989680 ;  /* 0x009896800000995d */ /* 0x004fea0003900000 */
[----:B------:R-:W2:Y:S02]  /*7ae0*/  @!P1 SYNCS.PHASECHK.TRANS64 P1, [R0+URZ+0x80], R4 ;  /* 0x00008004000095a7 */ /* 0x000ea400080210ff */
[----:B--2---:R-:W-:Y:S05]  /*7af0*/  @!P1 BRA `(.L_x_43) ;  /* 0xfffffffc00f09947 */ /* 0x004fea000383ffff */
[----:B------:R-:W-:Y:S05]  /*7b00*/  BRA `(.L_x_128) ;  /* 0xffffffac007c7947 */ /* 0x000fea000383ffff */
.L_x_46:
[----:B------:R-:W-:-:S07]  /*7b10*/  MOV R0, UR5 ;  /* 0x0000000500007c02 */ /* 0x000fce0008000f00 */
.L_x_129:
[----:B-1----:R1:W2:Y:S02]  /*7b20*/  SYNCS.PHASECHK.TRANS64.TRYWAIT P0, [R0+URZ+0x90], R2 ;  /* 0x00009002000075a7 */ /* 0x0022a400080011ff */
[----:B--2---:R-:W-:Y:S05]  /*7b30*/  @!P0 NANOSLEEP.SYNCS 0x989680 ;  /* 0x009896800000895d */ /* 0x004fea0003900000 */
[----:B------:R-:W2:Y:S02]  /*7b40*/  @!P0 SYNCS.PHASECHK.TRANS64 P0, [R0+URZ+0x90], R2 ;  /* 0x00009002000085a7 */ /* 0x000ea400080010ff */
[----:B--2---:R-:W-:Y:S05]  /*7b50*/  @!P0 BRA `(.L_x_129) ;  /* 0xfffffffc00f08947 */ /* 0x004fea000383ffff */
[----:B------:R-:W-:Y:S05]  /*7b60*/  BRA `(.L_x_45) ;  /* 0xffffffac00d07947 */ /* 0x000fea000383ffff */
.L_x_53:
[----:B-1----:R1:W2:Y:S02]  /*7b70*/  SYNCS.PHASECHK.TRANS64.TRYWAIT P1, [R0+URZ+0x80], R2 ;  /* 0x00008002000075a7 */ /* 0x0022a400080211ff */
[----:B--2---:R-:W-:Y:S05]  /*7b80*/  @!P1 NANOSLEEP.SYNCS 0x989680 ;  /* 0x009896800000995d */ /* 0x004fea0003900000 */
[----:B------:R-:W2:Y:S02]  /*7b90*/  @!P1 SYNCS.PHASECHK.TRANS64 P1, [R0+URZ+0x80], R2 ;  /* 0x00008002000095a7 */ /* 0x000ea400080210ff */
[----:B--2---:R-:W-:Y:S05]  /*7ba0*/  @!P1 BRA `(.L_x_53) ;  /* 0xfffffffc00f09947 */ /* 0x004fea000383ffff */
[----:B------:R-:W-:Y:S05]  /*7bb0*/  BRA `(.L_x_130) ;  /* 0xffffffb400607947 */ /* 0x000fea000383ffff */
.L_x_54:
[----:B------:R-:W-:-:S07]  /*7bc0*/  MOV R2, UR6 ;  /* 0x0000000600027c02 */ /* 0x000fce0008000f00 */
.L_x_131:
[----:B-1----:R1:W2:Y:S02]  /*7bd0*/  SYNCS.PHASECHK.TRANS64.TRYWAIT P0, [R2+URZ+0xc0], R0 ;  /* 0x0000c000020075a7 */ /* 0x0022a400080011ff */
[----:B--2---:R-:W-:Y:S05]  /*7be0*/  @!P0 NANOSLEEP.SYNCS 0x989680 ;  /* 0x009896800000895d */ /* 0x004fea0003900000 */
[----:B------:R-:W2:Y:S02]  /*7bf0*/  @!P0 SYNCS.PHASECHK.TRANS64 P0, [R2+URZ+0xc0], R0 ;  /* 0x0000c000020085a7 */ /* 0x000ea400080010ff */
[----:B--2---:R-:W-:Y:S05]  /*7c00*/  @!P0 BRA `(.L_x_131) ;  /* 0xfffffffc00f08947 */ /* 0x004fea000383ffff */
[----:B------:R-:W-:Y:S05]  /*7c10*/  BRA `(.L_x_132) ;  /* 0xffffffb400987947 */ /* 0x000fea000383ffff */
.L_x_57:
[----:B------:R-:W-:Y:S07]  /*7c20*/  MOV R0, UR11 ;  /* 0x0000000b00007c02 */ /* 0x000fee0008000f00 */
.L_x_133:
[----:B-1----:R1:W2:Y:S02]  /*7c30*/  SYNCS.PHASECHK.TRANS64.TRYWAIT P0, [R0+URZ], R2 ;  /* 0x00000002000075a7 */ /* 0x0022a400080011ff */
[----:B--2---:R-:W-:Y:S05]  /*7c40*/  @!P0 NANOSLEEP.SYNCS 0x989680 ;  /* 0x009896800000895d */ /* 0x004fea0003900000 */
[----:B------:R-:W2:Y:S02]  /*7c50*/  @!P0 SYNCS.PHASECHK.TRANS64 P0, [R0+URZ], R2 ;  /* 0x00000002000085a7 */ /* 0x000ea400080010ff */
[----:B--2---:R-:W-:Y:S05]  /*7c60*/  @!P0 BRA `(.L_x_133) ;  /* 0xfffffffc00f08947 */ /* 0x004fea000383ffff */
[----:B------:R-:W-:Y:S05]  /*7c70*/  BRA `(.L_x_56) ;  /* 0xffffffb400b47947 */ /* 0x000fea000383ffff */
.L_x_60:
[----:B------:R-:W-:-:S07]  /*7c80*/  MOV R0, UR6 ;  /* 0x0000000600007c02 */ /* 0x000fce0008000f00 */
.L_x_134:
[----:B--2---:R2:W4:Y:S02]  /*7c90*/  SYNCS.PHASECHK.TRANS64.TRYWAIT P0, [R0+URZ], R2 ;  /* 0x00000002000075a7 */ /* 0x00452400080011ff */
[----:B----4-:R-:W-:Y:S05]  /*7ca0*/  @!P0 NANOSLEEP.SYNCS 0x989680 ;  /* 0x009896800000895d */ /* 0x010fea0003900000 */
[----:B------:R-:W4:Y:S02]  /*7cb0*/  @!P0 SYNCS.PHASECHK.TRANS64 P0, [R0+URZ], R2 ;  /* 0x00000002000085a7 */ /* 0x000f2400080010ff */
[----:B----4-:R-:W-:Y:S05]  /*7cc0*/  @!P0 BRA `(.L_x_134) ;  /* 0xfffffffc00f08947 */ /* 0x010fea000383ffff */
[----:B------:R-:W-:Y:S05]  /*7cd0*/  BRA `(.L_x_135) ;  /* 0xffffffb800e07947 */ /* 0x000fea000383ffff */
.L_x_61:
[----:B------:R-:W-:-:S07]  /*7ce0*/  MOV R0, UR6 ;  /* 0x0000000600007c02 */ /* 0x000fce0008000f00 */
.L_x_136:
[----:B-1----:R1:W2:Y:S02]  /*7cf0*/  SYNCS.PHASECHK.TRANS64.TRYWAIT P0, [R0+URZ], R3 ;  /* 0x00000003000075a7 */ /* 0x0022a400080011ff */
[----:B--2---:R-:W-:Y:S05]  /*7d00*/  @!P0 NANOSLEEP.SYNCS 0x989680 ;  /* 0x009896800000895d */ /* 0x004fea0003900000 */
[----:B------:R-:W2:Y:S02]  /*7d10*/  @!P0 SYNCS.PHASECHK.TRANS64 P0, [R0+URZ], R3 ;  /* 0x00000003000085a7 */ /* 0x000ea400080010ff */
[----:B--2---:R-:W-:Y:S05]  /*7d20*/  @!P0 BRA `(.L_x_136) ;  /* 0xfffffffc00f08947 */ /* 0x004fea000383ffff */
[----:B------:R-:W-:Y:S05]  /*7d30*/  BRA `(.L_x_137) ;  /* 0xffffffb800ec7947 */ /* 0x000fea000383ffff */
.L_x_62:
[----:B------:R-:W-:-:S07]  /*7d40*/  MOV R0, UR6 ;  /* 0x0000000600007c02 */ /* 0x000fce0008000f00 */
.L_x_138:
[----:B-1----:R1:W2:Y:S02]  /*7d50*/  SYNCS.PHASECHK.TRANS64.TRYWAIT P0, [R0+URZ], R3 ;  /* 0x00000003000075a7 */ /* 0x0022a400080011ff */
[----:B--2---:R-:W-:Y:S05]  /*7d60*/  @!P0 NANOSLEEP.SYNCS 0x989680 ;  /* 0x009896800000895d */ /* 0x004fea0003900000 */
[----:B------:R-:W2:Y:S02]  /*7d70*/  @!P0 SYNCS.PHASECHK.TRANS64 P0, [R0+URZ], R3 ;  /* 0x00000003000085a7 */ /* 0x000ea400080010ff */
[----:B--2---:R-:W-:Y:S05]  /*7d80*/  @!P0 BRA `(.L_x_138) ;  /* 0xfffffffc00f08947 */ /* 0x004fea000383ffff */
[----:B------:R-:W-:Y:S05]  /*7d90*/  BRA `(.L_x_139) ;  /* 0xffffffb800f87947 */ /* 0x000fea000383ffff */
.L_x_63:
[----:B-1----:R-:W-:-:S07]  /*7da0*/  MOV R0, UR7 ;  /* 0x0000000700007c02 */ /* 0x002fce0008000f00 */
.L_x_140:
[----:B-1----:R1:W2:Y:S02]  /*7db0*/  SYNCS.PHASECHK.TRANS64.TRYWAIT P0, [R0+URZ], R2 ;  /* 0x00000002000075a7 */ /* 0x0022a400080011ff */
[----:B--2---:R-:W-:Y:S05]  /*7dc0*/  @!P0 NANOSLEEP.SYNCS 0x989680 ;  /* 0x009896800000895d */ /* 0x004fea0003900000 */
[----:B------:R-:W2:Y:S02]  /*7dd0*/  @!P0 SYNCS.PHASECHK.TRANS64 P0, [R0+URZ], R2 ;  /* 0x00000002000085a7 */ /* 0x000ea400080010ff */
[----:B--2---:R-:W-:Y:S05]  /*7de0*/  @!P0 BRA `(.L_x_140) ;  /* 0xfffffffc00f08947 */ /* 0x004fea000383ffff */
[----:B------:R-:W-:Y:S05]  /*7df0*/  BRA `(.L_x_141) ;  /* 0xffffffbc00047947 */ /* 0x000fea000383ffff */
.L_x_68:
[----:B--2---:R2:W3:Y:S02]  /*7e00*/  SYNCS.PHASECHK.TRANS64.TRYWAIT P0, [R0+URZ+0x80], R2 ;  /* 0x00008002000075a7 */ /* 0x0044e400080011ff */
[----:B---3--:R-:W-:Y:S05]  /*7e10*/  @!P0 NANOSLEEP.SYNCS 0x989680 ;  /* 0x009896800000895d */ /* 0x008fea0003900000 */
[----:B------:R-:W3:Y:S02]  /*7e20*/  @!P0 SYNCS.PHASECHK.TRANS64 P0, [R0+URZ+0x80], R2 ;  /* 0x00008002000085a7 */ /* 0x000ee400080010ff */
[----:B---3--:R-:W-:Y:S05]  /*7e30*/  @!P0 BRA `(.L_x_68) ;  /* 0xfffffffc00f08947 */ /* 0x008fea000383ffff */
[----:B------:R-:W-:Y:S05]  /*7e40*/  BRA `(.L_x_142) ;  /* 0xffffffc000007947 */ /* 0x000fea000383ffff */
.L_x_71:
[----:B------:R-:W-:Y:S07]  /*7e50*/  MOV R0, UR7 ;  /* 0x0000000700007c02 */ /* 0x000fee0008000f00 */
.L_x_143:
[----:B--2---:R2:W3:Y:S02]  /*7e60*/  SYNCS.PHASECHK.TRANS64.TRYWAIT P0, [R0+URZ+0x78], R2 ;  /* 0x00007802000075a7 */ /* 0x0044e400080011ff */
[----:B---3--:R-:W-:Y:S05]  /*7e70*/  @!P0 NANOSLEEP.SYNCS 0x989680 ;  /* 0x009896800000895d */ /* 0x008fea0003900000 */
[----:B------:R-:W3:Y:S02]  /*7e80*/  @!P0 SYNCS.PHASECHK.TRANS64 P0, [R0+URZ+0x78], R2 ;  /* 0x00007802000085a7 */ /* 0x000ee400080010ff */
[----:B---3--:R-:W-:Y:S05]  /*7e90*/  @!P0 BRA `(.L_x_143) ;  /* 0xfffffffc00f08947 */ /* 0x008fea000383ffff */
[----:B------:R-:W-:Y:S05]  /*7ea0*/  BRA `(.L_x_70) ;  /* 0xffffffc000e07947 */ /* 0x000fea000383ffff */
.L_x_74:
[----:B------:R-:W-:Y:S07]  /*7eb0*/  MOV R0, UR15 ;  /* 0x0000000f00007c02 */ /* 0x000fee0008000f00 */
.L_x_144:
[----:B-1----:R1:W2:Y:S02]  /*7ec0*/  SYNCS.PHASECHK.TRANS64.TRYWAIT P0, [R0+URZ+0x58], R9 ;  /* 0x00005809000075a7 */ /* 0x0022a400080011ff */
[----:B--2---:R-:W-:Y:S05]  /*7ed0*/  @!P0 NANOSLEEP.SYNCS 0x989680 ;  /* 0x009896800000895d */ /* 0x004fea0003900000 */
[----:B------:R-:W2:Y:S02]  /*7ee0*/  @!P0 SYNCS.PHASECHK.TRANS64 P0, [R0+URZ+0x58], R9 ;  /* 0x00005809000085a7 */ /* 0x000ea400080010ff */
[----:B--2---:R-:W-:Y:S05]  /*7ef0*/  @!P0 BRA `(.L_x_144) ;  /* 0xfffffffc00f08947 */ /* 0x004fea000383ffff */
[----:B------:R-:W-:Y:S05]  /*7f00*/  BRA `(.L_x_145) ;  /* 0xffffffc400587947 */ /* 0x000fea000383ffff */
.L_x_75:
[----:B------:R-:W-:Y:S07]  /*7f10*/  MOV R0, UR13 ;  /* 0x0000000d00007c02 */ /* 0x000fee0008000f00 */
.L_x_146:
[----:B-1----:R1:W2:Y:S02]  /*7f20*/  SYNCS.PHASECHK.TRANS64.TRYWAIT P0, [R0+URZ+0x58], R14 ;  /* 0x0000580e000075a7 */ /* 0x0022a400080011ff */
[----:B--2---:R-:W-:Y:S05]  /*7f30*/  @!P0 NANOSLEEP.SYNCS 0x989680 ;  /* 0x009896800000895d */ /* 0x004fea0003900000 */
[----:B------:R-:W2:Y:S02]  /*7f40*/  @!P0 SYNCS.PHASECHK.TRANS64 P0, [R0+URZ+0x58], R14 ;  /* 0x0000580e000085a7 */ /* 0x000ea400080010ff */
[----:B--2---:R-:W-:Y:S05]  /*7f50*/  @!P0 BRA `(.L_x_146) ;  /* 0xfffffffc00f08947 */ /* 0x004fea000383ffff */
[----:B------:R-:W-:Y:S05]  /*7f60*/  BRA `(.L_x_147) ;  /* 0xffffffc400f87947 */ /* 0x000fea000383ffff */
.L_x_77:
[----:B------:R-:W-:-:S07]  /*7f70*/  MOV R0, UR4 ;  /* 0x0000000400007c02 */ /* 0x000fce0008000f00 */
.L_x_148:
[----:B-1----:R1:W3:Y:S02]  /*7f80*/  SYNCS.PHASECHK.TRANS64.TRYWAIT P0, [R0+URZ], R2 ;  /* 0x00000002000075a7 */ /* 0x0022e400080011ff */
[----:B---3--:R-:W-:Y:S05]  /*7f90*/  @!P0 NANOSLEEP.SYNCS 0x989680 ;  /* 0x009896800000895d */ /* 0x008fea0003900000 */
[----:B------:R-:W3:Y:S02]  /*7fa0*/  @!P0 SYNCS.PHASECHK.TRANS64 P0, [R0+URZ], R2 ;  /* 0x00000002000085a7 */ /* 0x000ee400080010ff */
[----:B---3--:R-:W-:Y:S05]  /*7fb0*/  @!P0 BRA `(.L_x_148) ;  /* 0xfffffffc00f08947 */ /* 0x008fea000383ffff */
[----:B------:R-:W-:Y:S05]  /*7fc0*/  BRA `(.L_x_149) ;  /* 0xffffffc800847947 */ /* 0x000fea000383ffff */
.L_x_78:
[----:B------:R-:W-:-:S07]  /*7fd0*/  MOV R0, UR4 ;  /* 0x0000000400007c02 */ /* 0x000fce0008000f00 */
.L_x_150:
[----:B-1----:R1:W3:Y:S02]  /*7fe0*/  SYNCS.PHASECHK.TRANS64.TRYWAIT P0, [R0+URZ], R2 ;  /* 0x00000002000075a7 */ /* 0x0022e400080011ff */
[----:B---3--:R-:W-:Y:S05]  /*7ff0*/  @!P0 NANOSLEEP.SYNCS 0x989680 ;  /* 0x009896800000895d */ /* 0x008fea0003900000 */
[----:B------:R-:W3:Y:S02]  /*8000*/  @!P0 SYNCS.PHASECHK.TRANS64 P0, [R0+URZ], R2 ;  /* 0x00000002000085a7 */ /* 0x000ee400080010ff */
[----:B---3--:R-:W-:Y:S05]  /*8010*/  @!P0 BRA `(.L_x_150) ;  /* 0xfffffffc00f08947 */ /* 0x008fea000383ffff */
[----:B------:R-:W-:Y:S05]  /*8020*/  BRA `(.L_x_151) ;  /* 0xffffffc800907947 */ /* 0x000fea000383ffff */
.L_x_80:
[----:B--2---:R2:W4:Y:S02]  /*8030*/  SYNCS.PHASECHK.TRANS64.TRYWAIT P0, [R0+URZ+0x80], R2 ;  /* 0x00008002000075a7 */ /* 0x00452400080011ff */
[----:B----4-:R-:W-:Y:S05]  /*8040*/  @!P0 NANOSLEEP.SYNCS 0x989680 ;  /* 0x009896800000895d */ /* 0x010fea0003900000 */
[----:B------:R-:W4:Y:S02]  /*8050*/  @!P0 SYNCS.PHASECHK.TRANS64 P0, [R0+URZ+0x80], R2 ;  /* 0x00008002000085a7 */ /* 0x000f2400080010ff */
[----:B----4-:R-:W-:Y:S05]  /*8060*/  @!P0 BRA `(.L_x_80) ;  /* 0xfffffffc00f08947 */ /* 0x010fea000383ffff */
[----:B------:R-:W-:Y:S05]  /*8070*/  BRA `(.L_x_152) ;  /* 0xffffffcc00747947 */ /* 0x000fea000383ffff */
.L_x_90:
[----:B-1----:R1:W3:Y:S02]  /*8080*/  SYNCS.PHASECHK.TRANS64.TRYWAIT P1, [R0+URZ+0x40], R3 ;  /* 0x00004003000075a7 */ /* 0x0022e400080211ff */
[----:B---3--:R-:W-:Y:S05]  /*8090*/  @!P1 NANOSLEEP.SYNCS 0x989680 ;  /* 0x009896800000995d */ /* 0x008fea0003900000 */
[----:B------:R-:W3:Y:S02]  /*80a0*/  @!P1 SYNCS.PHASECHK.TRANS64 P1, [R0+URZ+0x40], R3 ;  /* 0x00004003000095a7 */ /* 0x000ee400080210ff */
[----:B---3--:R-:W-:Y:S05]  /*80b0*/  @!P1 BRA `(.L_x_90) ;  /* 0xfffffffc00f09947 */ /* 0x008fea000383ffff */
[----:B------:R-:W-:Y:S05]  /*80c0*/  BRA `(.L_x_89) ;  /* 0xffffffd800a47947 */ /* 0x000fea000383ffff */
.L_x_92:
[----:B-1----:R1:W4:Y:S02]  /*80d0*/  SYNCS.PHASECHK.TRANS64.TRYWAIT P0, [R73+URZ+0xa0], R2 ;  /* 0x0000a002490075a7 */ /* 0x00232400080011ff */
[----:B----4-:R-:W-:Y:S05]  /*80e0*/  @!P0 NANOSLEEP.SYNCS 0x989680 ;  /* 0x009896800000895d */ /* 0x010fea0003900000 */
[----:B------:R-:W4:Y:S02]  /*80f0*/  @!P0 SYNCS.PHASECHK.TRANS64 P0, [R73+URZ+0xa0], R2 ;  /* 0x0000a002490085a7 */ /* 0x000f2400080010ff */
[----:B----4-:R-:W-:Y:S05]  /*8100*/  @!P0 BRA `(.L_x_92) ;  /* 0xfffffffc00f08947 */ /* 0x010fea000383ffff */
[----:B------:R-:W-:Y:S05]  /*8110*/  BRA `(.L_x_91) ;  /* 0xffffffd800dc7947 */ /* 0x000fea000383ffff */
.L_x_103:
[----:B--2---:R2:W4:Y:S02]  /*8120*/  SYNCS.PHASECHK.TRANS64.TRYWAIT P0, [R2+URZ+0x40], R107 ;  /* 0x0000406b020075a7 */ /* 0x00452400080011ff */
[----:B----4-:R-:W-:Y:S05]  /*8130*/  @!P0 NANOSLEEP.SYNCS 0x989680 ;  /* 0x009896800000895d */ /* 0x010fea0003900000 */
[----:B------:R-:W4:Y:S02]  /*8140*/  @!P0 SYNCS.PHASECHK.TRANS64 P0, [R2+URZ+0x40], R107 ;  /* 0x0000406b020085a7 */ /* 0x000f2400080010ff */
[----:B----4-:R-:W-:Y:S05]  /*8150*/  @!P0 BRA `(.L_x_103) ;  /* 0xfffffffc00f08947 */ /* 0x010fea000383ffff */
[----:B------:R-:W-:Y:S05]  /*8160*/  BRA `(.L_x_102) ;  /* 0xffffffe400c47947 */ /* 0x000fea000383ffff */
        .weak           $__internal_0_$__cuda_sm10x_tcgen05_guardrail_trap_col_being_dealloced_not_returned_by_alloc
        .type           $__internal_0_$__cuda_sm10x_tcgen05_guardrail_trap_col_being_dealloced_not_returned_by_alloc,@function
        .size           $__internal_0_$__cuda_sm10x_tcgen05_guardrail_trap_col_being_dealloced_not_returned_by_alloc,($__internal_1_$__cuda_sm10x_tcgen05_guardrail_trap_phase_invalid_during_alloc - $__internal_0_$__cuda_sm10x_tcgen05_guardrail_trap_col_being_dealloced_not_returned_by_alloc)
$__internal_0_$__cuda_sm10x_tcgen05_guardrail_trap_col_being_dealloced_not_returned_by_alloc:
[----:B------:R-:W-:Y:S05]  /*8170*/  BPT.TRAP 0x1 ;  /* 0x000000040000795c */ /* 0x000fea0000300000 */
[----:B------:R-:W-:-:S04]  /*8180*/  HFMA2 R3, -RZ, RZ, 0, 0 ;  /* 0x00000000ff037431 */ /* 0x000fc800000001ff */
[----:B------:R-:W-:Y:S05]  /*8190*/  RET.REL.NODEC R2 `(_ZN7cutlass13device_kernelINS_4gemm6kernel13GemmUniversalIN4cute5tupleIJiiiiEEENS1_10collective13CollectiveMmaINS1_35MainloopSm100TmaUmmaWarpSpecializedILi4ELi2ELi4ENS5_IJNS4_1CILi1EEESB_SB_EEEEENS5_IJNSA_ILi128EEENSA_ILi64EEESE_EEENS_10bfloat16_tENS5_IJlSB_lEEESH_SI_NS4_8TiledMMAINS4_8MMA_AtomIJNS4_20SM100_MMA_F16BF16_SSISH_SH_fLi128ELi64ELNS4_4UMMA5MajorE0ELSN_0ELNSM_7ScaleInE0ELSO_0EEEEEENS4_6LayoutISC_NS5_IJNSA_ILi0EEESS_SS_EEEEENS5_IJNS4_10UnderscoreESV_SV_EEEEENS4_13SM90_TMA_LOADENS4_14ComposedLayoutINS4_7SwizzleILi3ELi4ELi3EEENS4_18smem_ptr_flag_bitsILi16EEENSR_INS5_IJNSA_ILi8EEESF_EEENS5_IJSF_SB_EEEEEEEvNS4_8identityESY_S18_vS19_EENS_8epilogue10collective18CollectiveEpilogueINS1B_23Sm100TmaWarpSpecializedILi3ELi2ELi32ELb1ELb0EEEJSG_NS5_IJNSR_ISE_SB_EENSR_INSA_ILi32EEESB_EEEEESH_SI_SH_SI_NS1B_6fusion15FusionCallbacksIS1F_NS1K_17LinearCombinationISH_fSH_fLNS_15FloatRoundStyleE2EEESG_S1J_JEEENS4_5SM1004TMEM4LOAD26SM100_TMEM_LOAD_32dp32b32xESY_NSZ_INS10_ILi2ELi4ELi3EEES13_NSR_INS5_IJS14_S1H_EEENS5_IJS1H_SB_EEEEEEENS4_39AutoVectorizingCopyWithAssumedAlignmentILi128EEENS4_14SM90_TMA_STOREES1Y_S20_S20_EEEvvEEEEvNT_6ParamsE) ;  /* 0xffffff7c02987950 */ /* 0x000fea0003c3ffff */
        .weak           $__internal_1_$__cuda_sm10x_tcgen05_guardrail_trap_phase_invalid_during_alloc
        .type           $__internal_1_$__cuda_sm10x_tcgen05_guardrail_trap_phase_invalid_during_alloc,@function
        .size           $__internal_1_$__cuda_sm10x_tcgen05_guardrail_trap_phase_invalid_during_alloc,($__internal_2_$__cuda_sm10x_tcgen05_guardrail_trap_unallocated_columns_being_dealloced - $__internal_1_$__cuda_sm10x_tcgen05_guardrail_trap_phase_invalid_during_alloc)
$__internal_1_$__cuda_sm10x_tcgen05_guardrail_trap_phase_invalid_during_alloc:
[----:B------:R-:W-:Y:S05]  /*81a0*/  BPT.TRAP 0x1 ;  /* 0x000000040000795c */ /* 0x000fea0000300000 */
[----:B------:R-:W-:-:S04]  /*81b0*/  MOV R3, 0x0 ;  /* 0x0000000000037802 */ /* 0x000fc80000000f00 */
[----:B------:R-:W-:Y:S05]  /*81c0*/  RET.REL.NODEC R2 `(_ZN7cutlass13device_kernelINS_4gemm6kernel13GemmUniversalIN4cute5tupleIJiiiiEEENS1_10collective13CollectiveMmaINS1_35MainloopSm100TmaUmmaWarpSpecializedILi4ELi2ELi4ENS5_IJNS4_1CILi1EEESB_SB_EEEEENS5_IJNSA_ILi128EEENSA_ILi64EEESE_EEENS_10bfloat16_tENS5_IJlSB_lEEESH_SI_NS4_8TiledMMAINS4_8MMA_AtomIJNS4_20SM100_MMA_F16BF16_SSISH_SH_fLi128ELi64ELNS4_4UMMA5MajorE0ELSN_0ELNSM_7ScaleInE0ELSO_0EEEEEENS4_6LayoutISC_NS5_IJNSA_ILi0EEESS_SS_EEEEENS5_IJNS4_10UnderscoreESV_SV_EEEEENS4_13SM90_TMA_LOADENS4_14ComposedLayoutINS4_7SwizzleILi3ELi4ELi3EEENS4_18smem_ptr_flag_bitsILi16EEENSR_INS5_IJNSA_ILi8EEESF_EEENS5_IJSF_SB_EEEEEEEvNS4_8identityESY_S18_vS19_EENS_8epilogue10collective18CollectiveEpilogueINS1B_23Sm100TmaWarpSpecializedILi3ELi2ELi32ELb1ELb0EEEJSG_NS5_IJNSR_ISE_SB_EENSR_INSA_ILi32EEESB_EEEEESH_SI_SH_SI_NS1B_6fusion15FusionCallbacksIS1F_NS1K_17LinearCombinationISH_fSH_fLNS_15FloatRoundStyleE2EEESG_S1J_JEEENS4_5SM1004TMEM4LOAD26SM100_TMEM_LOAD_32dp32b32xESY_NSZ_INS10_ILi2ELi4ELi3EEES13_NSR_INS5_IJS14_S1H_EEENS5_IJS1H_SB_EEEEEEENS4_39AutoVectorizingCopyWithAssumedAlignmentILi128EEENS4_14SM90_TMA_STOREES1Y_S20_S20_EEEvvEEEEvNT_6ParamsE) ;  /* 0xffffff7c028c7950 */ /* 0x000fea0003c3ffff */
        .weak           $__internal_2_$__cuda_sm10x_tcgen05_guardrail_trap_unallocated_columns_being_dealloced
        .type           $__internal_2_$__cuda_sm10x_tcgen05_guardrail_trap_unallocated_columns_being_dealloced,@function
        .size           $__internal_2_$__cuda_sm10x_tcgen05_guardrail_trap_unallocated_columns_being_dealloced,(.L_x_154 - $__internal_2_$__cuda_sm10x_tcgen05_guardrail_trap_unallocated_columns_being_dealloced)
$__internal_2_$__cuda_sm10x_tcgen05_guardrail_trap_unallocated_columns_being_dealloced:
[----:B------:R-:W-:Y:S05]  /*81d0*/  BPT.TRAP 0x1 ;  /* 0x000000040000795c */ /* 0x000fea0000300000 */
[----:B------:R-:W-:-:S04]  /*81e0*/  HFMA2 R3, -RZ, RZ, 0, 0 ;  /* 0x00000000ff037431 */ /* 0x000fc800000001ff */
[----:B------:R-:W-:Y:S05]  /*81f0*/  RET.REL.NODEC R2 `(_ZN7cutlass13device_kernelINS_4gemm6kernel13GemmUniversalIN4cute5tupleIJiiiiEEENS1_10collective13CollectiveMmaINS1_35MainloopSm100TmaUmmaWarpSpecializedILi4ELi2ELi4ENS5_IJNS4_1CILi1EEESB_SB_EEEEENS5_IJNSA_ILi128EEENSA_ILi64EEESE_EEENS_10bfloat16_tENS5_IJlSB_lEEESH_SI_NS4_8TiledMMAINS4_8MMA_AtomIJNS4_20SM100_MMA_F16BF16_SSISH_SH_fLi128ELi64ELNS4_4UMMA5MajorE0ELSN_0ELNSM_7ScaleInE0ELSO_0EEEEEENS4_6LayoutISC_NS5_IJNSA_ILi0EEESS_SS_EEEEENS5_IJNS4_10UnderscoreESV_SV_EEEEENS4_13SM90_TMA_LOADENS4_14ComposedLayoutINS4_7SwizzleILi3ELi4ELi3EEENS4_18smem_ptr_flag_bitsILi16EEENSR_INS5_IJNSA_ILi8EEESF_EEENS5_IJSF_SB_EEEEEEEvNS4_8identityESY_S18_vS19_EENS_8epilogue10collective18CollectiveEpilogueINS1B_23Sm100TmaWarpSpecializedILi3ELi2ELi32ELb1ELb0EEEJSG_NS5_IJNSR_ISE_SB_EENSR_INSA_ILi32EEESB_EEEEESH_SI_SH_SI_NS1B_6fusion15FusionCallbacksIS1F_NS1K_17LinearCombinationISH_fSH_fLNS_15FloatRoundStyleE2EEESG_S1J_JEEENS4_5SM1004TMEM4LOAD26SM100_TMEM_LOAD_32dp32b32xESY_NSZ_INS10_ILi2ELi4ELi3EEES13_NSR_INS5_IJS14_S1H_EEENS5_IJS1H_SB_EEEEEEENS4_39AutoVectorizingCopyWithAssumedAlignmentILi128EEENS4_14SM90_TMA_STOREES1Y_S20_S20_EEEvvEEEEvNT_6ParamsE) ;  /* 0xffffff7c02807950 */ /* 0x000fea0003c3ffff */
.L_x_153:
[----:B------:R-:W-:-:S00]  /*8200*/  BRA `(.L_x_153) ;  /* 0xfffffffc00fc7947 */ /* 0x000fc0000383ffff */
[----:B------:R-:W-:-:S00]  /*8210*/  NOP ;  /* 0x0000000000007918 */ /* 0x000fc00000000000 */
        /* <DEDUP_REMOVED lines=14> */
.L_x_154:


//--------------------- .nv.global.init           --------------------------
	.section	.nv.global.init,"aw",@progbits
.nv.global.init:
	.type		$str$27,@object
	.size		$str$27,($str$28 - $str$27)
$str$27:
        /*0000*/ 	.byte	0x28, 0x61, 0x64, 0x64, 0x72, 0x65, 0x73, 0x73, 0x20, 0x26, 0x20, 0x6d, 0x61, 0x73, 0x6b, 0x29
        /*0010*/ 	.byte	0x20, 0x3d, 0x3d, 0x20, 0x30, 0x00
	.type		$str$28,@object
	.size		$str$28,($str$26 - $str$28)
$str$28:
        /*0016*/ 	.byte	0x2f, 0x74, 0x6d, 0x70, 0x2f, 0x63, 0x75, 0x74, 0x6c, 0x61, 0x73, 0x73, 0x5f, 0x73, 0x77, 0x65
        /*0026*/ 	.byte	0x65, 0x70, 0x5f, 0x73, 0x72, 0x63, 0x2f, 0x69, 0x6e, 0x63, 0x6c, 0x75, 0x64, 0x65, 0x2f, 0x63
        /*0036*/ 	.byte	0x75, 0x74, 0x65, 0x2f, 0x70, 0x6f, 0x69, 0x6e, 0x74, 0x65, 0x72, 0x5f, 0x66, 0x6c, 0x61, 0x67
        /*0046*/ 	.byte	0x67, 0x65, 0x64, 0x2e, 0x68, 0x70, 0x70, 0x00
	.type		$str$26,@object
	.size		$str$26,($str$25 - $str$26)
$str$26:
        /*004e*/ 	.byte	0x2f, 0x74, 0x6d, 0x70, 0x2f, 0x63, 0x75, 0x74, 0x6c, 0x61, 0x73, 0x73, 0x5f, 0x73, 0x77, 0x65
        /*005e*/ 	.byte	0x65, 0x70, 0x5f, 0x73, 0x72, 0x63, 0x2f, 0x69, 0x6e, 0x63, 0x6c, 0x75, 0x64, 0x65, 0x2f, 0x63
        /*006e*/ 	.byte	0x75, 0x74, 0x65, 0x2f, 0x61, 0x74, 0x6f, 0x6d, 0x2f, 0x63, 0x6f, 0x70, 0x79, 0x5f, 0x74, 0x72
        /*007e*/ 	.byte	0x61, 0x69, 0x74, 0x73, 0x5f, 0x73, 0x6d, 0x31, 0x30, 0x30, 0x2e, 0x68, 0x70, 0x70, 0x00
	.type		$str$25,@object
	.size		$str$25,(__unnamed_1 - $str$25)
$str$25:
        /*008d*/ 	.byte	0x28, 0x28, 0x75, 0x69, 0x6e, 0x74, 0x33, 0x32, 0x5f, 0x74, 0x28, 0x74, 0x68, 0x72, 0x65, 0x61
        /*009d*/ 	.byte	0x64, 0x49, 0x64, 0x78, 0x2e, 0x78, 0x29, 0x20, 0x2f, 0x20, 0x33, 0x32, 0x29, 0x20, 0x25, 0x20
        /*00ad*/ 	.byte	0x34, 0x29, 0x20, 0x3d, 0x3d, 0x20, 0x28, 0x28, 0x28, 0x74, 0x6d, 0x65, 0x6d, 0x5f, 0x61, 0x64
        /*00bd*/ 	.byte	0x64, 0x72, 0x20, 0x3e, 0x3e, 0x20, 0x31, 0x36, 0x29, 0x20, 0x2f, 0x20, 0x33, 0x32, 0x29, 0x20
        /*00cd*/ 	.byte	0x25, 0x20, 0x34, 0x29, 0x00
	.type		__unnamed_1,@object
	.size		__unnamed_1,(__unnamed_2 - __unnamed_1)
__unnamed_1:
        /*00d2*/ 	.byte	0x61, 0x75, 0x74, 0x6f, 0x20, 0x63, 0x75, 0x74, 0x65, 0x3a, 0x3a, 0x61, 0x73, 0x5f, 0x70, 0x6f
        /* <DEDUP_REMOVED lines=24> */
        /*0262*/ 	.byte	0x34, 0x30, 0x39, 0x36, 0x3e, 0x3e, 0x3e, 0x3e, 0x5d, 0x00
	.type		__unnamed_2,@object
	.size		__unnamed_2,(.L_2 - __unnamed_2)
__unnamed_2:
        /* <DEDUP_REMOVED lines=42> */
        /*050c*/ 	.byte	0x3e, 0x3e, 0x5d, 0x00
.L_2:


//--------------------- .nv.shared._ZN7cutlass13device_kernelINS_4gemm6kernel13GemmUniversalIN4cute5tupleIJiiiiEEENS1_10collective13CollectiveMmaINS1_35MainloopSm100TmaUmmaWarpSpecializedILi4ELi2ELi4ENS5_IJNS4_1CILi1EEESB_SB_EEEEENS5_IJNSA_ILi128EEENSA_ILi64EEESE_EEENS_10bfloat16_tENS5_IJlSB_lEEESH_SI_NS4_8TiledMMAINS4_8MMA_AtomIJNS4_20SM100_MMA_F16BF16_SSISH_SH_fLi128ELi64ELNS4_4UMMA5MajorE0ELSN_0ELNSM_7ScaleInE0ELSO_0EEEEEENS4_6LayoutISC_NS5_IJNSA_ILi0EEESS_SS_EEEEENS5_IJNS4_10UnderscoreESV_SV_EEEEENS4_13SM90_TMA_LOADENS4_14ComposedLayoutINS4_7SwizzleILi3ELi4ELi3EEENS4_18smem_ptr_flag_bitsILi16EEENSR_INS5_IJNSA_ILi8EEESF_EEENS5_IJSF_SB_EEEEEEEvNS4_8identityESY_S18_vS19_EENS_8epilogue10collective18CollectiveEpilogueINS1B_23Sm100TmaWarpSpecializedILi3ELi2ELi32ELb1ELb0EEEJSG_NS5_IJNSR_ISE_SB_EENSR_INSA_ILi32EEESB_EEEEESH_SI_SH_SI_NS1B_6fusion15FusionCallbacksIS1F_NS1K_17LinearCombinationISH_fSH_fLNS_15FloatRoundStyleE2EEESG_S1J_JEEENS4_5SM1004TMEM4LOAD26SM100_TMEM_LOAD_32dp32b32xESY_NSZ_INS10_ILi2ELi4ELi3EEES13_NSR_INS5_IJS14_S1H_EEENS5_IJS1H_SB_EEEEEEENS4_39AutoVectorizingCopyWithAssumedAlignmentILi128EEENS4_14SM90_TMA_STOREES1Y_S20_S20_EEEvvEEEEvNT_6ParamsE --------------------------
	.section	.nv.shared._ZN7cutlass13device_kernelINS_4gemm6kernel13GemmUniversalIN4cute5tupleIJiiiiEEENS1_10collective13CollectiveMmaINS1_35MainloopSm100TmaUmmaWarpSpecializedILi4ELi2ELi4ENS5_IJNS4_1CILi1EEESB_SB_EEEEENS5_IJNSA_ILi128EEENSA_ILi64EEESE_EEENS_10bfloat16_tENS5_IJlSB_lEEESH_SI_NS4_8TiledMMAINS4_8MMA_AtomIJNS4_20SM100_MMA_F16BF16_SSISH_SH_fLi128ELi64ELNS4_4UMMA5MajorE0ELSN_0ELNSM_7ScaleInE0ELSO_0EEEEEENS4_6LayoutISC_NS5_IJNSA_ILi0EEESS_SS_EEEEENS5_IJNS4_10UnderscoreESV_SV_EEEEENS4_13SM90_TMA_LOADENS4_14ComposedLayoutINS4_7SwizzleILi3ELi4ELi3EEENS4_18smem_ptr_flag_bitsILi16EEENSR_INS5_IJNSA_ILi8EEESF_EEENS5_IJSF_SB_EEEEEEEvNS4_8identityESY_S18_vS19_EENS_8epilogue10collective18CollectiveEpilogueINS1B_23Sm100TmaWarpSpecializedILi3ELi2ELi32ELb1ELb0EEEJSG_NS5_IJNSR_ISE_SB_EENSR_INSA_ILi32EEESB_EEEEESH_SI_SH_SI_NS1B_6fusion15FusionCallbacksIS1F_NS1K_17LinearCombinationISH_fSH_fLNS_15FloatRoundStyleE2EEESG_S1J_JEEENS4_5SM1004TMEM4LOAD26SM100_TMEM_LOAD_32dp32b32xESY_NSZ_INS10_ILi2ELi4ELi3EEES13_NSR_INS5_IJS14_S1H_EEENS5_IJS1H_SB_EEEEEEENS4_39AutoVectorizingCopyWithAssumedAlignmentILi128EEENS4_14SM90_TMA_STOREES1Y_S20_S20_EEEvvEEEEvNT_6ParamsE,"aw",@nobits
	.sectionflags	@""
	.align	16
	.zero		1024


//--------------------- .nv.shared.reserved.0     --------------------------
	.section	.nv.shared.reserved.0,"aw",@nobits
	.weak		__nv_reservedSMEM_offset_0_alias
	.size		__nv_reservedSMEM_offset_0_alias, 0, 64
	.other		__nv_reservedSMEM_offset_0_alias,@"STO_CUDA_RESERVED_SHARED STV_DEFAULT"
__nv_reservedSMEM_offset_0_alias:
	.zero		0
.nv.shared.reserved.0:
	.zero		64
	.weak		__nv_reservedSMEM_tcgen05_partition
	.type		__nv_reservedSMEM_tcgen05_partition,@object
	.size		__nv_reservedSMEM_tcgen05_partition,(.L_0 - __nv_reservedSMEM_tcgen05_partition)
__nv_reservedSMEM_tcgen05_partition:
	.zero		32
.L_0:


//--------------------- .nv.global                --------------------------
	.section	.nv.global,"aw",@nobits
.nv.global:
	.type		_ZN40_INTERNAL_88637f43_4_k_cu_97d2384e_307094cute1_E,@object
	.size		_ZN40_INTERNAL_88637f43_4_k_cu_97d2384e_307094cute1_E,(_ZN40_INTERNAL_88637f43_4_k_cu_97d2384e_307094cuda3std3__45__cpo6cbeginE - _ZN40_INTERNAL_88637f43_4_k_cu_97d2384e_307094cute1_E)
_ZN40_INTERNAL_88637f43_4_k_cu_97d2384e_307094cute1_E:
	.zero		1
	.type		_ZN40_INTERNAL_88637f43_4_k_cu_97d2384e_307094cuda3std3__45__cpo6cbeginE,@object
	.size		_ZN40_INTERNAL_88637f43_4_k_cu_97d2384e_307094cuda3std3__45__cpo6cbeginE,(_ZN40_INTERNAL_88637f43_4_k_cu_97d2384e_307094cuda3std3__48in_placeE - _ZN40_INTERNAL_88637f43_4_k_cu_97d2384e_307094cuda3std3__45__cpo6cbeginE)
_ZN40_INTERNAL_88637f43_4_k_cu_97d2384e_307094cuda3std3__45__cpo6cbeginE:
	.zero		1
	.type		_ZN40_INTERNAL_88637f43_4_k_cu_97d2384e_307094cuda3std3__48in_placeE,@object
	.size		_ZN40_INTERNAL_88637f43_4_k_cu_97d2384e_307094cuda3std3__48in_placeE,(_ZN40_INTERNAL_88637f43_4_k_cu_97d2384e_307094cuda3std6ranges3__45__cpo9iter_moveE - _ZN40_INTERNAL_88637f43_4_k_cu_97d2384e_307094cuda3std3__48in_placeE)
_ZN40_INTERNAL_88637f43_4_k_cu_97d2384e_307094cuda3std3__48in_placeE:
	.zero		1
	.type		_ZN40_INTERNAL_88637f43_4_k_cu_97d2384e_307094cuda3std6ranges3__45__cpo9iter_moveE,@object
	.size		_ZN40_INTERNAL_88637f43_4_k_cu_97d2384e_307094cuda3std6ranges3__45__cpo9iter_moveE,(_ZN40_INTERNAL_88637f43_4_k_cu_97d2384e_307094cuda3std3__45__cpo5beginE - _ZN40_INTERNAL_88637f43_4_k_cu_97d2384e_307094cuda3std6ranges3__45__cpo9iter_moveE)
_ZN40_INTERNAL_88637f43_4_k_cu_97d2384e_307094cuda3std6ranges3__45__cpo9iter_moveE:
	.zero		1
	.type		_ZN40_INTERNAL_88637f43_4_k_cu_97d2384e_307094cuda3std3__45__cpo5beginE,@object
	.size		_ZN40_INTERNAL_88637f43_4_k_cu_97d2384e_307094cuda3std3__45__cpo5beginE,(_ZN40_INTERNAL_88637f43_4_k_cu_97d2384e_307094cuda3std3__442_GLOBAL__N__88637f43_4_k_cu_97d2384e_307096ignoreE - _ZN40_INTERNAL_88637f43_4_k_cu_97d2384e_307094cuda3std3__45__cpo5beginE)
_ZN40_INTERNAL_88637f43_4_k_cu_97d2384e_307094cuda3std3__45__cpo5beginE:
	.zero		1
	.type		_ZN40_INTERNAL_88637f43_4_k_cu_97d2384e_307094cuda3std3__442_GLOBAL__N__88637f43_4_k_cu_97d2384e_307096ignoreE,@object
	.size		_ZN40_INTERNAL_88637f43_4_k_cu_97d2384e_307094cuda3std3__442_GLOBAL__N__88637f43_4_k_cu_97d2384e_307096ignoreE,(_ZN40_INTERNAL_88637f43_4_k_cu_97d2384e_307094cute7productE - _ZN40_INTERNAL_88637f43_4_k_cu_97d2384e_307094cuda3std3__442_GLOBAL__N__88637f43_4_k_cu_97d2384e_307096ignoreE)
_ZN40_INTERNAL_88637f43_4_k_cu_97d2384e_307094cuda3std3__442_GLOBAL__N__88637f43_4_k_cu_97d2384e_307096ignoreE:
	.zero		1
	.type		_ZN40_INTERNAL_88637f43_4_k_cu_97d2384e_307094cute7productE,@object
	.size		_ZN40_INTERNAL_88637f43_4_k_cu_97d2384e_307094cute7productE,(_ZN40_INTERNAL_88637f43_4_k_cu_97d2384e_307094cuda3std3__45__cpo3endE - _ZN40_INTERNAL_88637f43_4_k_cu_97d2384e_307094cute7productE)
_ZN40_INTERNAL_88637f43_4_k_cu_97d2384e_307094cute7productE:
	.zero		1
	.type		_ZN40_INTERNAL_88637f43_4_k_cu_97d2384e_307094cuda3std3__45__cpo3endE,@object
	.size		_ZN40_INTERNAL_88637f43_4_k_cu_97d2384e_307094cuda3std3__45__cpo3endE,(_ZN40_INTERNAL_88637f43_4_k_cu_97d2384e_307094cuda3std3__419piecewise_constructE - _ZN40_INTERNAL_88637f43_4_k_cu_97d2384e_307094cuda3std3__45__cpo3endE)
_ZN40_INTERNAL_88637f43_4_k_cu_97d2384e_307094cuda3std3__45__cpo3endE:
	.zero		1
	.type		_ZN40_INTERNAL_88637f43_4_k_cu_97d2384e_307094cuda3std3__419piecewise_constructE,@object
	.size		_ZN40_INTERNAL_88637f43_4_k_cu_97d2384e_307094cuda3std3__419piecewise_constructE,(_ZN40_INTERNAL_88637f43_4_k_cu_97d2384e_307094cuda3std3__45__cpo4cendE - _ZN40_INTERNAL_88637f43_4_k_cu_97d2384e_307094cuda3std3__419piecewise_constructE)
_ZN40_INTERNAL_88637f43_4_k_cu_97d2384e_307094cuda3std3__419piecewise_constructE:
	.zero		1
	.type		_ZN40_INTERNAL_88637f43_4_k_cu_97d2384e_307094cuda3std3__45__cpo4cendE,@object
	.size		_ZN40_INTERNAL_88637f43_4_k_cu_97d2384e_307094cuda3std3__45__cpo4cendE,(_ZN40_INTERNAL_88637f43_4_k_cu_97d2384e_307094cuda3std6ranges3__45__cpo4swapE - _ZN40_INTERNAL_88637f43_4_k_cu_97d2384e_307094cuda3std3__45__cpo4cendE)
_ZN40_INTERNAL_88637f43_4_k_cu_97d2384e_307094cuda3std3__45__cpo4cendE:
	.zero		1
	.type		_ZN40_INTERNAL_88637f43_4_k_cu_97d2384e_307094cuda3std6ranges3__45__cpo4swapE,@object
	.size		_ZN40_INTERNAL_88637f43_4_k_cu_97d2384e_307094cuda3std6ranges3__45__cpo4swapE,(.L_10 - _ZN40_INTERNAL_88637f43_4_k_cu_97d2384e_307094cuda3std6ranges3__45__cpo4swapE)
_ZN40_INTERNAL_88637f43_4_k_cu_97d2384e_307094cuda3std6ranges3__45__cpo4swapE:
	.zero		1
.L_10:


//--------------------- .nv.constant0._ZN7cutlass13device_kernelINS_4gemm6kernel13GemmUniversalIN4cute5tupleIJiiiiEEENS1_10collective13CollectiveMmaINS1_35MainloopSm100TmaUmmaWarpSpecializedILi4ELi2ELi4ENS5_IJNS4_1CILi1EEESB_SB_EEEEENS5_IJNSA_ILi128EEENSA_ILi64EEESE_EEENS_10bfloat16_tENS5_IJlSB_lEEESH_SI_NS4_8TiledMMAINS4_8MMA_AtomIJNS4_20SM100_MMA_F16BF16_SSISH_SH_fLi128ELi64ELNS4_4UMMA5MajorE0ELSN_0ELNSM_7ScaleInE0ELSO_0EEEEEENS4_6LayoutISC_NS5_IJNSA_ILi0EEESS_SS_EEEEENS5_IJNS4_10UnderscoreESV_SV_EEEEENS4_13SM90_TMA_LOADENS4_14ComposedLayoutINS4_7SwizzleILi3ELi4ELi3EEENS4_18smem_ptr_flag_bitsILi16EEENSR_INS5_IJNSA_ILi8EEESF_EEENS5_IJSF_SB_EEEEEEEvNS4_8identityESY_S18_vS19_EENS_8epilogue10collective18CollectiveEpilogueINS1B_23Sm100TmaWarpSpecializedILi3ELi2ELi32ELb1ELb0EEEJSG_NS5_IJNSR_ISE_SB_EENSR_INSA_ILi32EEESB_EEEEESH_SI_SH_SI_NS1B_6fusion15FusionCallbacksIS1F_NS1K_17LinearCombinationISH_fSH_fLNS_15FloatRoundStyleE2EEESG_S1J_JEEENS4_5SM1004TMEM4LOAD26SM100_TMEM_LOAD_32dp32b32xESY_NSZ_INS10_ILi2ELi4ELi3EEES13_NSR_INS5_IJS14_S1H_EEENS5_IJS1H_SB_EEEEEEENS4_39AutoVectorizingCopyWithAssumedAlignmentILi128EEENS4_14SM90_TMA_STOREES1Y_S20_S20_EEEvvEEEEvNT_6ParamsE --------------------------
	.section	.nv.constant0._ZN7cutlass13device_kernelINS_4gemm6kernel13GemmUniversalIN4cute5tupleIJiiiiEEENS1_10collective13CollectiveMmaINS1_35MainloopSm100TmaUmmaWarpSpecializedILi4ELi2ELi4ENS5_IJNS4_1CILi1EEESB_SB_EEEEENS5_IJNSA_ILi128EEENSA_ILi64EEESE_EEENS_10bfloat16_tENS5_IJlSB_lEEESH_SI_NS4_8TiledMMAINS4_8MMA_AtomIJNS4_20SM100_MMA_F16BF16_SSISH_SH_fLi128ELi64ELNS4_4UMMA5MajorE0ELSN_0ELNSM_7ScaleInE0ELSO_0EEEEEENS4_6LayoutISC_NS5_IJNSA_ILi0EEESS_SS_EEEEENS5_IJNS4_10UnderscoreESV_SV_EEEEENS4_13SM90_TMA_LOADENS4_14ComposedLayoutINS4_7SwizzleILi3ELi4ELi3EEENS4_18smem_ptr_flag_bitsILi16EEENSR_INS5_IJNSA_ILi8EEESF_EEENS5_IJSF_SB_EEEEEEEvNS4_8identityESY_S18_vS19_EENS_8epilogue10collective18CollectiveEpilogueINS1B_23Sm100TmaWarpSpecializedILi3ELi2ELi32ELb1ELb0EEEJSG_NS5_IJNSR_ISE_SB_EENSR_INSA_ILi32EEESB_EEEEESH_SI_SH_SI_NS1B_6fusion15FusionCallbacksIS1F_NS1K_17LinearCombinationISH_fSH_fLNS_15FloatRoundStyleE2EEESG_S1J_JEEENS4_5SM1004TMEM4LOAD26SM100_TMEM_LOAD_32dp32b32xESY_NSZ_INS10_ILi2ELi4ELi3EEES13_NSR_INS5_IJS14_S1H_EEENS5_IJS1H_SB_EEEEEEENS4_39AutoVectorizingCopyWithAssumedAlignmentILi128EEENS4_14SM90_TMA_STOREES1Y_S20_S20_EEEvvEEEEvNT_6ParamsE,"a",@progbits
	.sectionflags	@""
	.align	4
.nv.constant0._ZN7cutlass13device_kernelINS_4gemm6kernel13GemmUniversalIN4cute5tupleIJiiiiEEENS1_10collective13CollectiveMmaINS1_35MainloopSm100TmaUmmaWarpSpecializedILi4ELi2ELi4ENS5_IJNS4_1CILi1EEESB_SB_EEEEENS5_IJNSA_ILi128EEENSA_ILi64EEESE_EEENS_10bfloat16_tENS5_IJlSB_lEEESH_SI_NS4_8TiledMMAINS4_8MMA_AtomIJNS4_20SM100_MMA_F16BF16_SSISH_SH_fLi128ELi64ELNS4_4UMMA5MajorE0ELSN_0ELNSM_7ScaleInE0ELSO_0EEEEEENS4_6LayoutISC_NS5_IJNSA_ILi0EEESS_SS_EEEEENS5_IJNS4_10UnderscoreESV_SV_EEEEENS4_13SM90_TMA_LOADENS4_14ComposedLayoutINS4_7SwizzleILi3ELi4ELi3EEENS4_18smem_ptr_flag_bitsILi16EEENSR_INS5_IJNSA_ILi8EEESF_EEENS5_IJSF_SB_EEEEEEEvNS4_8identityESY_S18_vS19_EENS_8epilogue10collective18CollectiveEpilogueINS1B_23Sm100TmaWarpSpecializedILi3ELi2ELi32ELb1ELb0EEEJSG_NS5_IJNSR_ISE_SB_EENSR_INSA_ILi32EEESB_EEEEESH_SI_SH_SI_NS1B_6fusion15FusionCallbacksIS1F_NS1K_17LinearCombinationISH_fSH_fLNS_15FloatRoundStyleE2EEESG_S1J_JEEENS4_5SM1004TMEM4LOAD26SM100_TMEM_LOAD_32dp32b32xESY_NSZ_INS10_ILi2ELi4ELi3EEES13_NSR_INS5_IJS14_S1H_EEENS5_IJS1H_SB_EEEEEEENS4_39AutoVectorizingCopyWithAssumedAlignmentILi128EEENS4_14SM90_TMA_STOREES1Y_S20_S20_EEEvvEEEEvNT_6ParamsE:
	.zero		2944


//--------------------- SYMBOLS --------------------------

	.type		.nv.reservedSmem.offset0,@object
	.size		.nv.reservedSmem.offset0,0x4
	.type		.nv.reservedSmem.cap,@object
	.size		.nv.reservedSmem.cap,0x4
	.type		__assertfail,@function
